//
// Generated by NVIDIA NVVM Compiler
//
// Compiler Build ID: CL-36424714
// Cuda compilation tools, release 13.0, V13.0.88
// Based on NVVM 20.0.0
//

.version 9.0
.target sm_100
.address_size 64

	// .globl	_Z12calcDistance10PointFieldP13DistanceField
.extern .func  (.param .b64 func_retval0) malloc
(
	.param .b64 malloc_param_0
)
;
.extern .func free
(
	.param .b64 free_param_0
)
;
.func  (.param .b64 func_retval0) __internal_accurate_pow
(
	.param .b64 __internal_accurate_pow_param_0
)
;

.visible .entry _Z12calcDistance10PointFieldP13DistanceField(
	.param .align 8 .b8 _Z12calcDistance10PointFieldP13DistanceField_param_0[16],
	.param .u64 .ptr .align 1 _Z12calcDistance10PointFieldP13DistanceField_param_1
)
{
	.reg .pred 	%p<49>;
	.reg .b32 	%r<98>;
	.reg .b32 	%f<54>;
	.reg .b64 	%rd<77>;
	.reg .b64 	%fd<53>;

	ld.param.u64 	%rd4, [_Z12calcDistance10PointFieldP13DistanceField_param_0+8];
	ld.param.f32 	%f22, [_Z12calcDistance10PointFieldP13DistanceField_param_0+4];
	ld.param.u32 	%r41, [_Z12calcDistance10PointFieldP13DistanceField_param_0];
	ld.param.u64 	%rd5, [_Z12calcDistance10PointFieldP13DistanceField_param_1];
	cvta.to.global.u64 	%rd1, %rd5;
	{ // callseq 0, 0
	.param .b64 param0;
	st.param.b64 	[param0], 12;
	.param .b64 retval0;
	call.uni (retval0), 
	malloc, 
	(
	param0
	);
	ld.param.b64 	%rd6, [retval0];
	} // callseq 0
	ld.global.u32 	%r89, [%rd1];
	setp.lt.s32 	%p2, %r89, 1;
	@%p2 bra 	$L__BB0_37;
	mov.u32 	%r3, %ctaid.x;
	cvt.rn.f32.s32 	%f2, %r41;
	mov.u32 	%r4, %tid.x;
	mul.f32 	%f3, %f22, %f2;
	mov.f64 	%fd21, 0d4000000000000000;
	{
	.reg .b32 %temp; 
	mov.b64 	{%temp, %r5}, %fd21;
	}
	and.b32  	%r6, %r5, 2146435072;
	setp.eq.s32 	%p3, %r6, 1062207488;
	setp.lt.s32 	%p4, %r5, 0;
	selp.b32 	%r7, 0, 2146435072, %p4;
	and.b32  	%r43, %r5, 2147483647;
	setp.ne.s32 	%p5, %r43, 1071644672;
	and.pred  	%p1, %p3, %p5;
	or.b32  	%r8, %r7, -2147483648;
	mov.b32 	%r90, 0;
	cvt.rn.f32.u32 	%f24, %r3;
	mul.wide.u32 	%rd69, %r3, 8;
$L__BB0_2:
	cvt.rn.f32.s32 	%f23, %r89;
	div.rn.f32 	%f25, %f24, %f23;
	mul.f32 	%f26, %f25, %f2;
	mul.f32 	%f4, %f22, %f26;
	div.rn.f32 	%f27, %f4, %f22;
	cvt.rzi.s32.f32 	%r11, %f27;
	cvt.rn.f32.u32 	%f28, %r4;
	div.rn.f32 	%f29, %f28, %f23;
	mul.f32 	%f30, %f29, %f2;
	mul.f32 	%f5, %f22, %f30;
	div.rn.f32 	%f31, %f5, %f22;
	cvt.rzi.s32.f32 	%r12, %f31;
	cvt.rn.f32.u32 	%f32, %r90;
	div.rn.f32 	%f33, %f32, %f23;
	mul.f32 	%f34, %f33, %f2;
	mul.f32 	%f6, %f22, %f34;
	div.rn.f32 	%f35, %f6, %f22;
	cvt.rzi.s32.f32 	%r13, %f35;
	not.b32 	%r45, %r41;
	add.s32 	%r14, %r45, %r13;
	add.s32 	%r15, %r13, -1;
	mov.b32 	%r91, -2;
$L__BB0_3:
	add.s32 	%r47, %r91, %r11;
	setp.lt.s32 	%p6, %r47, 0;
	setp.lt.s32 	%p7, %r47, %r41;
	sub.s32 	%r48, %r47, %r41;
	add.s32 	%r49, %r48, 1;
	add.s32 	%r50, %r47, %r41;
	selp.b32 	%r51, %r47, %r48, %p7;
	selp.b32 	%r52, 0, %r49, %p7;
	selp.b32 	%r53, %r50, %r51, %p6;
	selp.b32 	%r17, %r47, %r52, %p6;
	cvta.to.global.u64 	%rd7, %rd4;
	mul.wide.s32 	%rd8, %r53, 8;
	add.s64 	%rd3, %rd7, %rd8;
	cvt.rn.f32.s32 	%f36, %r17;
	mul.f32 	%f7, %f22, %f36;
	mov.b32 	%r92, -2;
$L__BB0_4:
	add.s32 	%r55, %r92, %r12;
	setp.lt.s32 	%p8, %r55, 0;
	setp.lt.s32 	%p9, %r55, %r41;
	sub.s32 	%r56, %r55, %r41;
	add.s32 	%r57, %r56, 1;
	add.s32 	%r58, %r55, %r41;
	selp.b32 	%r59, %r55, %r56, %p9;
	selp.b32 	%r60, 0, %r57, %p9;
	selp.b32 	%r19, %r58, %r59, %p8;
	selp.b32 	%r20, %r55, %r60, %p8;
	cvt.rn.f32.s32 	%f37, %r20;
	mul.f32 	%f8, %f22, %f37;
	mov.b32 	%r95, -2;
	mul.wide.s32 	%rd10, %r19, 8;
	mov.u32 	%r93, %r15;
	mov.u32 	%r94, %r14;
$L__BB0_5:
	add.s32 	%r25, %r95, %r13;
	add.s32 	%r26, %r93, -1;
	setp.gt.s32 	%p10, %r26, -1;
	@%p10 bra 	$L__BB0_7;
	add.s32 	%r96, %r25, %r41;
	mov.u32 	%r97, %r25;
	bra.uni 	$L__BB0_9;
$L__BB0_7:
	setp.lt.s32 	%p11, %r26, %r41;
	mov.b32 	%r97, 0;
	mov.u32 	%r96, %r25;
	@%p11 bra 	$L__BB0_9;
	add.s32 	%r96, %r94, -1;
	mov.u32 	%r97, %r94;
$L__BB0_9:
	setp.gt.s32 	%p12, %r17, -1;
	ld.global.u64 	%rd9, [%rd3];
	add.s64 	%rd11, %rd9, %rd10;
	ld.u64 	%rd12, [%rd11];
	mul.wide.s32 	%rd13, %r96, 8;
	add.s64 	%rd14, %rd12, %rd13;
	ld.u64 	%rd15, [%rd14];
	ld.f32 	%f38, [%rd15];
	add.f32 	%f39, %f7, %f38;
	st.f32 	[%rd6], %f39;
	ld.global.u64 	%rd16, [%rd3];
	add.s64 	%rd17, %rd16, %rd10;
	ld.u64 	%rd18, [%rd17];
	add.s64 	%rd19, %rd18, %rd13;
	ld.u64 	%rd20, [%rd19];
	ld.f32 	%f40, [%rd20+4];
	add.f32 	%f41, %f8, %f40;
	st.f32 	[%rd6+4], %f41;
	ld.global.u64 	%rd21, [%rd3];
	add.s64 	%rd22, %rd21, %rd10;
	ld.u64 	%rd23, [%rd22];
	add.s64 	%rd24, %rd23, %rd13;
	ld.u64 	%rd25, [%rd24];
	ld.f32 	%f42, [%rd25+8];
	cvt.rn.f32.s32 	%f43, %r97;
	fma.rn.f32 	%f44, %f22, %f43, %f42;
	st.f32 	[%rd6+8], %f44;
	@%p12 bra 	$L__BB0_11;
	ld.global.u64 	%rd33, [%rd3];
	add.s64 	%rd35, %rd33, %rd10;
	ld.u64 	%rd36, [%rd35];
	mul.wide.s32 	%rd37, %r96, 8;
	add.s64 	%rd38, %rd36, %rd37;
	ld.u64 	%rd39, [%rd38];
	ld.f32 	%f46, [%rd39];
	sub.f32 	%f51, %f46, %f3;
	bra.uni 	$L__BB0_12;
$L__BB0_11:
	ld.global.u64 	%rd26, [%rd3];
	add.s64 	%rd28, %rd26, %rd10;
	ld.u64 	%rd29, [%rd28];
	mul.wide.s32 	%rd30, %r96, 8;
	add.s64 	%rd31, %rd29, %rd30;
	ld.u64 	%rd32, [%rd31];
	ld.f32 	%f45, [%rd32];
	add.f32 	%f51, %f3, %f45;
$L__BB0_12:
	setp.gt.s32 	%p13, %r20, -1;
	st.f32 	[%rd6], %f51;
	@%p13 bra 	$L__BB0_14;
	ld.global.u64 	%rd47, [%rd3];
	add.s64 	%rd49, %rd47, %rd10;
	ld.u64 	%rd50, [%rd49];
	mul.wide.s32 	%rd51, %r96, 8;
	add.s64 	%rd52, %rd50, %rd51;
	ld.u64 	%rd53, [%rd52];
	ld.f32 	%f48, [%rd53+4];
	sub.f32 	%f52, %f48, %f3;
	bra.uni 	$L__BB0_15;
$L__BB0_14:
	ld.global.u64 	%rd40, [%rd3];
	mul.wide.s32 	%rd41, %r19, 8;
	add.s64 	%rd42, %rd40, %rd41;
	ld.u64 	%rd43, [%rd42];
	mul.wide.s32 	%rd44, %r96, 8;
	add.s64 	%rd45, %rd43, %rd44;
	ld.u64 	%rd46, [%rd45];
	ld.f32 	%f47, [%rd46+4];
	add.f32 	%f52, %f3, %f47;
$L__BB0_15:
	st.f32 	[%rd6+4], %f52;
	setp.gt.s32 	%p14, %r97, -1;
	@%p14 bra 	$L__BB0_17;
	ld.global.u64 	%rd61, [%rd3];
	add.s64 	%rd63, %rd61, %rd10;
	ld.u64 	%rd64, [%rd63];
	mul.wide.s32 	%rd65, %r96, 8;
	add.s64 	%rd66, %rd64, %rd65;
	ld.u64 	%rd67, [%rd66];
	ld.f32 	%f50, [%rd67+8];
	sub.f32 	%f53, %f50, %f3;
	bra.uni 	$L__BB0_18;
$L__BB0_17:
	ld.global.u64 	%rd54, [%rd3];
	mul.wide.s32 	%rd55, %r19, 8;
	add.s64 	%rd56, %rd54, %rd55;
	ld.u64 	%rd57, [%rd56];
	mul.wide.s32 	%rd58, %r96, 8;
	add.s64 	%rd59, %rd57, %rd58;
	ld.u64 	%rd60, [%rd59];
	ld.f32 	%f49, [%rd60+8];
	add.f32 	%f53, %f3, %f49;
$L__BB0_18:
	setp.lt.s32 	%p15, %r5, 0;
	setp.eq.s32 	%p16, %r6, 1062207488;
	st.f32 	[%rd6+8], %f53;
	sub.f32 	%f18, %f4, %f51;
	cvt.f64.f32 	%fd1, %f18;
	{
	.reg .b32 %temp; 
	mov.b64 	{%temp, %r31}, %fd1;
	}
	abs.f64 	%fd2, %fd1;
	{ // callseq 1, 0
	.param .b64 param0;
	st.param.f64 	[param0], %fd2;
	.param .b64 retval0;
	call.uni (retval0), 
	__internal_accurate_pow, 
	(
	param0
	);
	ld.param.f64 	%fd22, [retval0];
	} // callseq 1
	setp.lt.s32 	%p18, %r31, 0;
	neg.f64 	%fd24, %fd22;
	selp.f64 	%fd25, %fd24, %fd22, %p16;
	selp.f64 	%fd26, %fd25, %fd22, %p18;
	setp.eq.f32 	%p19, %f18, 0f00000000;
	selp.b32 	%r62, %r31, 0, %p16;
	or.b32  	%r63, %r62, 2146435072;
	selp.b32 	%r64, %r63, %r62, %p15;
	mov.b32 	%r65, 0;
	mov.b64 	%fd27, {%r65, %r64};
	selp.f64 	%fd50, %fd27, %fd26, %p19;
	add.f64 	%fd28, %fd1, 0d4000000000000000;
	{
	.reg .b32 %temp; 
	mov.b64 	{%temp, %r66}, %fd28;
	}
	and.b32  	%r67, %r66, 2146435072;
	setp.ne.s32 	%p20, %r67, 2146435072;
	@%p20 bra 	$L__BB0_23;
	setp.num.f32 	%p21, %f18, %f18;
	@%p21 bra 	$L__BB0_21;
	mov.f64 	%fd29, 0d4000000000000000;
	add.rn.f64 	%fd50, %fd1, %fd29;
	bra.uni 	$L__BB0_23;
$L__BB0_21:
	setp.neu.f64 	%p22, %fd2, 0d7FF0000000000000;
	@%p22 bra 	$L__BB0_23;
	selp.b32 	%r68, %r8, %r7, %p1;
	selp.b32 	%r69, %r68, %r7, %p18;
	mov.b32 	%r70, 0;
	mov.b64 	%fd50, {%r70, %r69};
$L__BB0_23:
	setp.eq.f32 	%p27, %f18, 0f3F800000;
	selp.f64 	%fd7, 0d3FF0000000000000, %fd50, %p27;
	sub.f32 	%f19, %f5, %f52;
	cvt.f64.f32 	%fd8, %f19;
	{
	.reg .b32 %temp; 
	mov.b64 	{%temp, %r32}, %fd8;
	}
	abs.f64 	%fd9, %fd8;
	{ // callseq 2, 0
	.param .b64 param0;
	st.param.f64 	[param0], %fd9;
	.param .b64 retval0;
	call.uni (retval0), 
	__internal_accurate_pow, 
	(
	param0
	);
	ld.param.f64 	%fd30, [retval0];
	} // callseq 2
	setp.lt.s32 	%p28, %r32, 0;
	neg.f64 	%fd32, %fd30;
	selp.f64 	%fd33, %fd32, %fd30, %p16;
	selp.f64 	%fd34, %fd33, %fd30, %p28;
	setp.eq.f32 	%p29, %f19, 0f00000000;
	selp.b32 	%r71, %r32, 0, %p16;
	or.b32  	%r72, %r71, 2146435072;
	selp.b32 	%r73, %r72, %r71, %p15;
	mov.b32 	%r74, 0;
	mov.b64 	%fd35, {%r74, %r73};
	selp.f64 	%fd51, %fd35, %fd34, %p29;
	add.f64 	%fd36, %fd8, 0d4000000000000000;
	{
	.reg .b32 %temp; 
	mov.b64 	{%temp, %r75}, %fd36;
	}
	and.b32  	%r76, %r75, 2146435072;
	setp.ne.s32 	%p30, %r76, 2146435072;
	@%p30 bra 	$L__BB0_28;
	setp.num.f32 	%p31, %f19, %f19;
	@%p31 bra 	$L__BB0_26;
	mov.f64 	%fd37, 0d4000000000000000;
	add.rn.f64 	%fd51, %fd8, %fd37;
	bra.uni 	$L__BB0_28;
$L__BB0_26:
	setp.neu.f64 	%p32, %fd9, 0d7FF0000000000000;
	@%p32 bra 	$L__BB0_28;
	selp.b32 	%r77, %r8, %r7, %p1;
	selp.b32 	%r78, %r77, %r7, %p28;
	mov.b32 	%r79, 0;
	mov.b64 	%fd51, {%r79, %r78};
$L__BB0_28:
	setp.eq.f32 	%p37, %f19, 0f3F800000;
	selp.f64 	%fd38, 0d3FF0000000000000, %fd51, %p37;
	add.f64 	%fd14, %fd7, %fd38;
	sub.f32 	%f20, %f6, %f53;
	cvt.f64.f32 	%fd15, %f20;
	{
	.reg .b32 %temp; 
	mov.b64 	{%temp, %r33}, %fd15;
	}
	abs.f64 	%fd16, %fd15;
	{ // callseq 3, 0
	.param .b64 param0;
	st.param.f64 	[param0], %fd16;
	.param .b64 retval0;
	call.uni (retval0), 
	__internal_accurate_pow, 
	(
	param0
	);
	ld.param.f64 	%fd39, [retval0];
	} // callseq 3
	setp.lt.s32 	%p38, %r33, 0;
	neg.f64 	%fd41, %fd39;
	selp.f64 	%fd42, %fd41, %fd39, %p16;
	selp.f64 	%fd43, %fd42, %fd39, %p38;
	setp.eq.f32 	%p39, %f20, 0f00000000;
	selp.b32 	%r80, %r33, 0, %p16;
	or.b32  	%r81, %r80, 2146435072;
	selp.b32 	%r82, %r81, %r80, %p15;
	mov.b32 	%r83, 0;
	mov.b64 	%fd44, {%r83, %r82};
	selp.f64 	%fd52, %fd44, %fd43, %p39;
	add.f64 	%fd45, %fd15, 0d4000000000000000;
	{
	.reg .b32 %temp; 
	mov.b64 	{%temp, %r84}, %fd45;
	}
	and.b32  	%r85, %r84, 2146435072;
	setp.ne.s32 	%p40, %r85, 2146435072;
	@%p40 bra 	$L__BB0_33;
	setp.num.f32 	%p41, %f20, %f20;
	@%p41 bra 	$L__BB0_31;
	mov.f64 	%fd46, 0d4000000000000000;
	add.rn.f64 	%fd52, %fd15, %fd46;
	bra.uni 	$L__BB0_33;
$L__BB0_31:
	setp.neu.f64 	%p42, %fd16, 0d7FF0000000000000;
	@%p42 bra 	$L__BB0_33;
	selp.b32 	%r86, %r8, %r7, %p1;
	selp.b32 	%r87, %r86, %r7, %p38;
	mov.b32 	%r88, 0;
	mov.b64 	%fd52, {%r88, %r87};
$L__BB0_33:
	setp.eq.f32 	%p44, %f20, 0f3F800000;
	selp.f64 	%fd47, 0d3FF0000000000000, %fd52, %p44;
	add.f64 	%fd48, %fd14, %fd47;
	sqrt.rn.f64 	%fd49, %fd48;
	cvt.rn.f32.f64 	%f21, %fd49;
	add.s32 	%r95, %r95, 1;
	add.s32 	%r94, %r94, 1;
	add.s32 	%r93, %r93, 1;
	setp.ne.s32 	%p45, %r95, 3;
	@%p45 bra 	$L__BB0_5;
	add.s32 	%r92, %r92, 1;
	setp.ne.s32 	%p46, %r92, 3;
	@%p46 bra 	$L__BB0_4;
	add.s32 	%r91, %r91, 1;
	setp.ne.s32 	%p47, %r91, 3;
	@%p47 bra 	$L__BB0_3;
	ld.global.u64 	%rd68, [%rd1+8];
	add.s64 	%rd70, %rd68, %rd69;
	ld.u64 	%rd71, [%rd70];
	mul.wide.u32 	%rd72, %r4, 8;
	add.s64 	%rd73, %rd71, %rd72;
	ld.u64 	%rd74, [%rd73];
	mul.wide.u32 	%rd75, %r90, 4;
	add.s64 	%rd76, %rd74, %rd75;
	st.f32 	[%rd76], %f21;
	add.s32 	%r90, %r90, 1;
	ld.global.u32 	%r89, [%rd1];
	setp.lt.s32 	%p48, %r90, %r89;
	@%p48 bra 	$L__BB0_2;
$L__BB0_37:
	{ // callseq 4, 0
	.param .b64 param0;
	st.param.b64 	[param0], %rd6;
	call.uni 
	free, 
	(
	param0
	);
	} // callseq 4
	ret;

}
	// .globl	_Z9calcNoise13DistanceFieldP10NoiseField
.visible .entry _Z9calcNoise13DistanceFieldP10NoiseField(
	.param .align 8 .b8 _Z9calcNoise13DistanceFieldP10NoiseField_param_0[16],
	.param .u64 .ptr .align 1 _Z9calcNoise13DistanceFieldP10NoiseField_param_1
)
{


	ret;

}
.func  (.param .b64 func_retval0) __internal_accurate_pow(
	.param .b64 __internal_accurate_pow_param_0
)
{
	.reg .pred 	%p<8>;
	.reg .b32 	%r<49>;
	.reg .b32 	%f<3>;
	.reg .b64 	%fd<109>;

	ld.param.f64 	%fd10, [__internal_accurate_pow_param_0];
	{
	.reg .b32 %temp; 
	mov.b64 	{%temp, %r46}, %fd10;
	}
	{
	.reg .b32 %temp; 
	mov.b64 	{%r45, %temp}, %fd10;
	}
	shr.u32 	%r47, %r46, 20;
	setp.gt.u32 	%p1, %r46, 1048575;
	@%p1 bra 	$L__BB2_2;
	mul.f64 	%fd11, %fd10, 0d4350000000000000;
	{
	.reg .b32 %temp; 
	mov.b64 	{%temp, %r46}, %fd11;
	}
	{
	.reg .b32 %temp; 
	mov.b64 	{%r45, %temp}, %fd11;
	}
	shr.u32 	%r16, %r46, 20;
	add.s32 	%r47, %r16, -54;
$L__BB2_2:
	add.s32 	%r48, %r47, -1023;
	and.b32  	%r17, %r46, -2146435073;
	or.b32  	%r18, %r17, 1072693248;
	mov.b64 	%fd107, {%r45, %r18};
	setp.lt.u32 	%p2, %r18, 1073127583;
	@%p2 bra 	$L__BB2_4;
	{
	.reg .b32 %temp; 
	mov.b64 	{%r19, %temp}, %fd107;
	}
	{
	.reg .b32 %temp; 
	mov.b64 	{%temp, %r20}, %fd107;
	}
	add.s32 	%r21, %r20, -1048576;
	mov.b64 	%fd107, {%r19, %r21};
	add.s32 	%r48, %r47, -1022;
$L__BB2_4:
	add.f64 	%fd12, %fd107, 0dBFF0000000000000;
	add.f64 	%fd13, %fd107, 0d3FF0000000000000;
	rcp.approx.ftz.f64 	%fd14, %fd13;
	neg.f64 	%fd15, %fd13;
	fma.rn.f64 	%fd16, %fd15, %fd14, 0d3FF0000000000000;
	fma.rn.f64 	%fd17, %fd16, %fd16, %fd16;
	fma.rn.f64 	%fd18, %fd17, %fd14, %fd14;
	mul.f64 	%fd19, %fd12, %fd18;
	fma.rn.f64 	%fd20, %fd12, %fd18, %fd19;
	mul.f64 	%fd21, %fd20, %fd20;
	fma.rn.f64 	%fd22, %fd21, 0d3EB0F5FF7D2CAFE2, 0d3ED0F5D241AD3B5A;
	fma.rn.f64 	%fd23, %fd22, %fd21, 0d3EF3B20A75488A3F;
	fma.rn.f64 	%fd24, %fd23, %fd21, 0d3F1745CDE4FAECD5;
	fma.rn.f64 	%fd25, %fd24, %fd21, 0d3F3C71C7258A578B;
	fma.rn.f64 	%fd26, %fd25, %fd21, 0d3F6249249242B910;
	fma.rn.f64 	%fd27, %fd26, %fd21, 0d3F89999999999DFB;
	sub.f64 	%fd28, %fd12, %fd20;
	add.f64 	%fd29, %fd28, %fd28;
	neg.f64 	%fd30, %fd20;
	fma.rn.f64 	%fd31, %fd30, %fd12, %fd29;
	mul.f64 	%fd32, %fd18, %fd31;
	fma.rn.f64 	%fd33, %fd21, %fd27, 0d3FB5555555555555;
	mov.f64 	%fd34, 0d3FB5555555555555;
	sub.f64 	%fd35, %fd34, %fd33;
	fma.rn.f64 	%fd36, %fd21, %fd27, %fd35;
	add.f64 	%fd37, %fd36, 0dBC46A4CB00B9E7B0;
	add.f64 	%fd38, %fd33, %fd37;
	sub.f64 	%fd39, %fd33, %fd38;
	add.f64 	%fd40, %fd37, %fd39;
	mul.rn.f64 	%fd41, %fd20, %fd20;
	neg.f64 	%fd42, %fd41;
	fma.rn.f64 	%fd43, %fd20, %fd20, %fd42;
	{
	.reg .b32 %temp; 
	mov.b64 	{%r22, %temp}, %fd32;
	}
	{
	.reg .b32 %temp; 
	mov.b64 	{%temp, %r23}, %fd32;
	}
	add.s32 	%r24, %r23, 1048576;
	mov.b64 	%fd44, {%r22, %r24};
	fma.rn.f64 	%fd45, %fd20, %fd44, %fd43;
	mul.rn.f64 	%fd46, %fd41, %fd20;
	neg.f64 	%fd47, %fd46;
	fma.rn.f64 	%fd48, %fd41, %fd20, %fd47;
	fma.rn.f64 	%fd49, %fd41, %fd32, %fd48;
	fma.rn.f64 	%fd50, %fd45, %fd20, %fd49;
	mul.rn.f64 	%fd51, %fd38, %fd46;
	neg.f64 	%fd52, %fd51;
	fma.rn.f64 	%fd53, %fd38, %fd46, %fd52;
	fma.rn.f64 	%fd54, %fd38, %fd50, %fd53;
	fma.rn.f64 	%fd55, %fd40, %fd46, %fd54;
	add.f64 	%fd56, %fd51, %fd55;
	sub.f64 	%fd57, %fd51, %fd56;
	add.f64 	%fd58, %fd55, %fd57;
	add.f64 	%fd59, %fd20, %fd56;
	sub.f64 	%fd60, %fd20, %fd59;
	add.f64 	%fd61, %fd56, %fd60;
	add.f64 	%fd62, %fd58, %fd61;
	add.f64 	%fd63, %fd32, %fd62;
	add.f64 	%fd64, %fd59, %fd63;
	sub.f64 	%fd65, %fd59, %fd64;
	add.f64 	%fd66, %fd63, %fd65;
	xor.b32  	%r25, %r48, -2147483648;
	mov.b32 	%r26, 1127219200;
	mov.b64 	%fd67, {%r25, %r26};
	mov.b32 	%r27, -2147483648;
	mov.b64 	%fd68, {%r27, %r26};
	sub.f64 	%fd69, %fd67, %fd68;
	fma.rn.f64 	%fd70, %fd69, 0d3FE62E42FEFA39EF, %fd64;
	fma.rn.f64 	%fd71, %fd69, 0dBFE62E42FEFA39EF, %fd70;
	sub.f64 	%fd72, %fd71, %fd64;
	sub.f64 	%fd73, %fd66, %fd72;
	fma.rn.f64 	%fd74, %fd69, 0d3C7ABC9E3B39803F, %fd73;
	add.f64 	%fd75, %fd70, %fd74;
	sub.f64 	%fd76, %fd70, %fd75;
	add.f64 	%fd77, %fd74, %fd76;
	mov.f64 	%fd78, 0d4000000000000000;
	{
	.reg .b32 %temp; 
	mov.b64 	{%temp, %r28}, %fd78;
	}
	{
	.reg .b32 %temp; 
	mov.b64 	{%r29, %temp}, %fd78;
	}
	shl.b32 	%r30, %r28, 1;
	setp.gt.u32 	%p3, %r30, -33554433;
	and.b32  	%r31, %r28, -15728641;
	selp.b32 	%r32, %r31, %r28, %p3;
	mov.b64 	%fd79, {%r29, %r32};
	mul.rn.f64 	%fd80, %fd75, %fd79;
	neg.f64 	%fd81, %fd80;
	fma.rn.f64 	%fd82, %fd75, %fd79, %fd81;
	fma.rn.f64 	%fd83, %fd77, %fd79, %fd82;
	add.f64 	%fd4, %fd80, %fd83;
	sub.f64 	%fd84, %fd80, %fd4;
	add.f64 	%fd5, %fd83, %fd84;
	fma.rn.f64 	%fd85, %fd4, 0d3FF71547652B82FE, 0d4338000000000000;
	{
	.reg .b32 %temp; 
	mov.b64 	{%r13, %temp}, %fd85;
	}
	mov.f64 	%fd86, 0dC338000000000000;
	add.rn.f64 	%fd87, %fd85, %fd86;
	fma.rn.f64 	%fd88, %fd87, 0dBFE62E42FEFA39EF, %fd4;
	fma.rn.f64 	%fd89, %fd87, 0dBC7ABC9E3B39803F, %fd88;
	fma.rn.f64 	%fd90, %fd89, 0d3E5ADE1569CE2BDF, 0d3E928AF3FCA213EA;
	fma.rn.f64 	%fd91, %fd90, %fd89, 0d3EC71DEE62401315;
	fma.rn.f64 	%fd92, %fd91, %fd89, 0d3EFA01997C89EB71;
	fma.rn.f64 	%fd93, %fd92, %fd89, 0d3F2A01A014761F65;
	fma.rn.f64 	%fd94, %fd93, %fd89, 0d3F56C16C1852B7AF;
	fma.rn.f64 	%fd95, %fd94, %fd89, 0d3F81111111122322;
	fma.rn.f64 	%fd96, %fd95, %fd89, 0d3FA55555555502A1;
	fma.rn.f64 	%fd97, %fd96, %fd89, 0d3FC5555555555511;
	fma.rn.f64 	%fd98, %fd97, %fd89, 0d3FE000000000000B;
	fma.rn.f64 	%fd99, %fd98, %fd89, 0d3FF0000000000000;
	fma.rn.f64 	%fd100, %fd99, %fd89, 0d3FF0000000000000;
	{
	.reg .b32 %temp; 
	mov.b64 	{%r14, %temp}, %fd100;
	}
	{
	.reg .b32 %temp; 
	mov.b64 	{%temp, %r15}, %fd100;
	}
	shl.b32 	%r33, %r13, 20;
	add.s32 	%r34, %r33, %r15;
	mov.b64 	%fd108, {%r14, %r34};
	{
	.reg .b32 %temp; 
	mov.b64 	{%temp, %r35}, %fd4;
	}
	mov.b32 	%f2, %r35;
	abs.f32 	%f1, %f2;
	setp.lt.f32 	%p4, %f1, 0f4086232B;
	@%p4 bra 	$L__BB2_7;
	setp.lt.f64 	%p5, %fd4, 0d0000000000000000;
	add.f64 	%fd101, %fd4, 0d7FF0000000000000;
	selp.f64 	%fd108, 0d0000000000000000, %fd101, %p5;
	setp.geu.f32 	%p6, %f1, 0f40874800;
	@%p6 bra 	$L__BB2_7;
	shr.u32 	%r36, %r13, 31;
	add.s32 	%r37, %r13, %r36;
	shr.s32 	%r38, %r37, 1;
	shl.b32 	%r39, %r38, 20;
	add.s32 	%r40, %r15, %r39;
	mov.b64 	%fd102, {%r14, %r40};
	sub.s32 	%r41, %r13, %r38;
	shl.b32 	%r42, %r41, 20;
	add.s32 	%r43, %r42, 1072693248;
	mov.b32 	%r44, 0;
	mov.b64 	%fd103, {%r44, %r43};
	mul.f64 	%fd108, %fd103, %fd102;
$L__BB2_7:
	abs.f64 	%fd104, %fd108;
	setp.eq.f64 	%p7, %fd104, 0d7FF0000000000000;
	fma.rn.f64 	%fd105, %fd108, %fd5, %fd108;
	selp.f64 	%fd106, %fd108, %fd105, %p7;
	st.param.f64 	[func_retval0], %fd106;
	ret;

}


// ===== COMPILED SASS (sm_100) =====

	.target	sm_100

	.elftype	@"ET_EXEC"


//--------------------- .note.nv.tkinfo           --------------------------
	.section	.note.nv.tkinfo,"",@"SHT_NOTE"
	.sectionflags	@"SHF_NOTE_NV_TKINFO"
	.tkinfo
        /*0018*/ 	.word	0x00000002
        /*0030*/ 	.string	""
        /*0030*/ 	.string	"ptxas"
        /*0030*/ 	.string	"Cuda compilation tools, release 13.0, V13.0.88"
        /*0030*/ 	.string	"Build cuda_13.0.r13.0/compiler.36424714_0"
        /*0030*/ 	.string	"-arch sm_100 -m 64 "



//--------------------- .note.nv.cuinfo           --------------------------
	.section	.note.nv.cuinfo,"",@"SHT_NOTE"
	.sectionflags	@"SHF_NOTE_NV_CUINFO"
        /*0018*/ 	.short	0x0002
        /*001a*/ 	.short	0x0064
        /*001c*/ 	.short	0x0082
	.zero		2


//--------------------- .nv.info                  --------------------------
	.section	.nv.info,"",@"SHT_CUDA_INFO"
	.align	4


	//----- nvinfo : EIATTR_REGCOUNT
	.align		4
        /*0000*/ 	.byte	0x04, 0x2f
        /*0002*/ 	.short	(.L_1 - .L_0)
	.align		4
.L_0:
        /*0004*/ 	.word	index@(_Z12calcDistance10PointFieldP13DistanceField)
        /*0008*/ 	.word	0x00000038


	//----- nvinfo : EIATTR_FRAME_SIZE
	.align		4
.L_1:
        /*000c*/ 	.byte	0x04, 0x11
        /*000e*/ 	.short	(.L_3 - .L_2)
	.align		4
.L_2:
        /*0010*/ 	.word	index@($_Z12calcDistance10PointFieldP13DistanceField$__internal_accurate_pow)
        /*0014*/ 	.word	0x00000000


	//----- nvinfo : EIATTR_FRAME_SIZE
	.align		4
.L_3:
        /*0018*/ 	.byte	0x04, 0x11
        /*001a*/ 	.short	(.L_5 - .L_4)
	.align		4
.L_4:
        /*001c*/ 	.word	index@($__internal_1_$__cuda_sm3x_div_rn_noftz_f32_slowpath)
        /*0020*/ 	.word	0x00000000


	//----- nvinfo : EIATTR_FRAME_SIZE
	.align		4
.L_5:
        /*0024*/ 	.byte	0x04, 0x11
        /*0026*/ 	.short	(.L_7 - .L_6)
	.align		4
.L_6:
        /*0028*/ 	.word	index@($__internal_0_$__cuda_sm20_dsqrt_rn_f64_mediumpath_v1)
        /*002c*/ 	.word	0x00000000


	//----- nvinfo : EIATTR_FRAME_SIZE
	.align		4
.L_7:
        /*0030*/ 	.byte	0x04, 0x11
        /*0032*/ 	.short	(.L_9 - .L_8)
	.align		4
.L_8:
        /*0034*/ 	.word	index@(_Z12calcDistance10PointFieldP13DistanceField)
        /*0038*/ 	.word	0x00000000


	//----- nvinfo : EIATTR_REGCOUNT
	.align		4
.L_9:
        /*003c*/ 	.byte	0x04, 0x2f
        /*003e*/ 	.short	(.L_11 - .L_10)
	.align		4
.L_10:
        /*0040*/ 	.word	index@(_Z9calcNoise13DistanceFieldP10NoiseField)
        /*0044*/ 	.word	0x00000004


	//----- nvinfo : EIATTR_FRAME_SIZE
	.align		4
.L_11:
        /*0048*/ 	.byte	0x04, 0x11
        /*004a*/ 	.short	(.L_13 - .L_12)
	.align		4
.L_12:
        /*004c*/ 	.word	index@(_Z9calcNoise13DistanceFieldP10NoiseField)
        /*0050*/ 	.word	0x00000000


	//----- nvinfo : EIATTR_MIN_STACK_SIZE
	.align		4
.L_13:
        /*0054*/ 	.byte	0x04, 0x12
        /*0056*/ 	.short	(.L_15 - .L_14)
	.align		4
.L_14:
        /*0058*/ 	.word	index@(_Z9calcNoise13DistanceFieldP10NoiseField)
        /*005c*/ 	.word	0x00000000


	//----- nvinfo : EIATTR_MIN_STACK_SIZE
	.align		4
.L_15:
        /*0060*/ 	.byte	0x04, 0x12
        /*0062*/ 	.short	(.L_17 - .L_16)
	.align		4
.L_16:
        /*0064*/ 	.word	index@(_Z12calcDistance10PointFieldP13DistanceField)
        /*0068*/ 	.word	0x00000000
.L_17:


//--------------------- .nv.compat                --------------------------
	.section	.nv.compat,"",@"SHT_CUDA_COMPAT_INFO"
	.align	4
        /*0000*/ 	.byte	0x02, 0x09, 0x00, 0x00, 0x02, 0x02, 0x01, 0x00, 0x02, 0x05, 0x05, 0x00, 0x03, 0x07, 0x01, 0x01
        /*0010*/ 	.byte	0x02, 0x03, 0x00, 0x00, 0x02, 0x06, 0x01, 0x00, 0x04, 0x0b, 0x08, 0x00, 0x01, 0x00, 0x00, 0x00
        /*0020*/ 	.byte	0x00, 0x00, 0x00, 0x00


//--------------------- .nv.info._Z9calcNoise13DistanceFieldP10NoiseField --------------------------
	.section	.nv.info._Z9calcNoise13DistanceFieldP10NoiseField,"",@"SHT_CUDA_INFO"
	.sectionflags	@""
	.align	4


	//----- nvinfo : EIATTR_CUDA_API_VERSION
	.align		4
        /*0000*/ 	.byte	0x04, 0x37
        /*0002*/ 	.short	(.L_19 - .L_18)
.L_18:
        /*0004*/ 	.word	0x00000082


	//----- nvinfo : EIATTR_KPARAM_INFO
	.align		4
.L_19:
        /*0008*/ 	.byte	0x04, 0x17
        /*000a*/ 	.short	(.L_21 - .L_20)
.L_20:
        /*000c*/ 	.word	0x00000000
        /*0010*/ 	.short	0x0001
        /*0012*/ 	.short	0x0010
        /*0014*/ 	.byte	0x00, 0xf5, 0x21, 0x00


	//----- nvinfo : EIATTR_KPARAM_INFO
	.align		4
.L_21:
        /*0018*/ 	.byte	0x04, 0x17
        /*001a*/ 	.short	(.L_23 - .L_22)
.L_22:
        /*001c*/ 	.word	0x00000000
        /*0020*/ 	.short	0x0000
        /*0022*/ 	.short	0x0000
        /*0024*/ 	.byte	0x00, 0xf0, 0x41, 0x00


	//----- nvinfo : EIATTR_SPARSE_MMA_MASK
	.align		4
.L_23:
        /*0028*/ 	.byte	0x03, 0x50
        /*002a*/ 	.short	0x0000


	//----- nvinfo : EIATTR_MAXREG_COUNT
	.align		4
        /*002c*/ 	.byte	0x03, 0x1b
        /*002e*/ 	.short	0x00ff


	//----- nvinfo : EIATTR_MERCURY_ISA_VERSION
	.align		4
        /*0030*/ 	.byte	0x03, 0x5f
        /*0032*/ 	.short	0x0101


	//----- nvinfo : EIATTR_VRC_CTA_INIT_COUNT
	.align		4
        /*0034*/ 	.byte	0x02, 0x4a
	.zero		1
	.zero		1


	//----- nvinfo : EIATTR_EXIT_INSTR_OFFSETS
	.align		4
        /*0038*/ 	.byte	0x04, 0x1c
        /*003a*/ 	.short	(.L_25 - .L_24)


	//   ....[0]....
.L_24:
        /*003c*/ 	.word	0x00000010


	//----- nvinfo : EIATTR_CBANK_PARAM_SIZE
	.align		4
.L_25:
        /*0040*/ 	.byte	0x03, 0x19
        /*0042*/ 	.short	0x0018


	//----- nvinfo : EIATTR_PARAM_CBANK
	.align		4
        /*0044*/ 	.byte	0x04, 0x0a
        /*0046*/ 	.short	(.L_27 - .L_26)
	.align		4
.L_26:
        /*0048*/ 	.word	index@(.nv.constant0._Z9calcNoise13DistanceFieldP10NoiseField)
        /*004c*/ 	.short	0x0380
        /*004e*/ 	.short	0x0018


	//----- nvinfo : EIATTR_SW_WAR
	.align		4
.L_27:
        /*0050*/ 	.byte	0x04, 0x36
        /*0052*/ 	.short	(.L_29 - .L_28)
.L_28:
        /*0054*/ 	.word	0x00000008
.L_29:


//--------------------- .nv.info._Z12calcDistance10PointFieldP13DistanceField --------------------------
	.section	.nv.info._Z12calcDistance10PointFieldP13DistanceField,"",@"SHT_CUDA_INFO"
	.sectionflags	@""
	.align	4


	//----- nvinfo : EIATTR_CUDA_API_VERSION
	.align		4
        /*0000*/ 	.byte	0x04, 0x37
        /*0002*/ 	.short	(.L_31 - .L_30)
.L_30:
        /*0004*/ 	.word	0x00000082


	//----- nvinfo : EIATTR_KPARAM_INFO
	.align		4
.L_31:
        /*0008*/ 	.byte	0x04, 0x17
        /*000a*/ 	.short	(.L_33 - .L_32)
.L_32:
        /*000c*/ 	.word	0x00000000
        /*0010*/ 	.short	0x0001
        /*0012*/ 	.short	0x0010
        /*0014*/ 	.byte	0x00, 0xf5, 0x21, 0x00


	//----- nvinfo : EIATTR_KPARAM_INFO
	.align		4
.L_33:
        /*0018*/ 	.byte	0x04, 0x17
        /*001a*/ 	.short	(.L_35 - .L_34)
.L_34:
        /*001c*/ 	.word	0x00000000
        /*0020*/ 	.short	0x0000
        /*0022*/ 	.short	0x0000
        /*0024*/ 	.byte	0x00, 0xf0, 0x41, 0x00


	//----- nvinfo : EIATTR_SPARSE_MMA_MASK
	.align		4
.L_35:
        /*0028*/ 	.byte	0x03, 0x50
        /*002a*/ 	.short	0x0000


	//----- nvinfo : EIATTR_MAXREG_COUNT
	.align		4
        /*002c*/ 	.byte	0x03, 0x1b
        /*002e*/ 	.short	0x00ff


	//----- nvinfo : EIATTR_EXTERNS
	.align		4
        /*0030*/ 	.byte	0x04, 0x0f
        /*0032*/ 	.short	(.L_37 - .L_36)


	//   ....[0]....
	.align		4
.L_36:
        /*0034*/ 	.word	index@(malloc)


	//   ....[1]....
	.align		4
        /*0038*/ 	.word	index@(free)


	//----- nvinfo : EIATTR_MERCURY_ISA_VERSION
	.align		4
.L_37:
        /*003c*/ 	.byte	0x03, 0x5f
        /*003e*/ 	.short	0x0101


	//----- nvinfo : EIATTR_VRC_CTA_INIT_COUNT
	.align		4
        /*0040*/ 	.byte	0x02, 0x4a
	.zero		1
	.zero		1


	//----- nvinfo : EIATTR_SYSCALL_OFFSETS
	.align		4
        /*0044*/ 	.byte	0x04, 0x46
        /*0046*/ 	.short	(.L_39 - .L_38)


	//   ....[0]....
.L_38:
        /*0048*/ 	.word	0x00000070


	//   ....[1]....
        /*004c*/ 	.word	0x00001790


	//----- nvinfo : EIATTR_EXIT_INSTR_OFFSETS
	.align		4
.L_39:
        /*0050*/ 	.byte	0x04, 0x1c
        /*0052*/ 	.short	(.L_41 - .L_40)


	//   ....[0]....
.L_40:
        /*0054*/ 	.word	0x000017a0


	//----- nvinfo : EIATTR_CRS_STACK_SIZE
	.align		4
.L_41:
        /*0058*/ 	.byte	0x04, 0x1e
        /*005a*/ 	.short	(.L_43 - .L_42)
.L_42:
        /*005c*/ 	.word	0x00000000


	//----- nvinfo : EIATTR_CBANK_PARAM_SIZE
	.align		4
.L_43:
        /*0060*/ 	.byte	0x03, 0x19
        /*0062*/ 	.short	0x0018


	//----- nvinfo : EIATTR_PARAM_CBANK
	.align		4
        /*0064*/ 	.byte	0x04, 0x0a
        /*0066*/ 	.short	(.L_45 - .L_44)
	.align		4
.L_44:
        /*0068*/ 	.word	index@(.nv.constant0._Z12calcDistance10PointFieldP13DistanceField)
        /*006c*/ 	.short	0x0380
        /*006e*/ 	.short	0x0018


	//----- nvinfo : EIATTR_SW_WAR
	.align		4
.L_45:
        /*0070*/ 	.byte	0x04, 0x36
        /*0072*/ 	.short	(.L_47 - .L_46)
.L_46:
        /*0074*/ 	.word	0x00000008
.L_47:


//--------------------- .nv.callgraph             --------------------------
	.section	.nv.callgraph,"",@"SHT_CUDA_CALLGRAPH"
	.align	4
	.sectionentsize	8
	.align		4
        /*0000*/ 	.word	0x00000000
	.align		4
        /*0004*/ 	.word	0xffffffff
	.align		4
        /*0008*/ 	.word	index@(_Z12calcDistance10PointFieldP13DistanceField)
	.align		4
        /*000c*/ 	.word	index@(free)
	.align		4
        /*0010*/ 	.word	index@(_Z12calcDistance10PointFieldP13DistanceField)
	.align		4
        /*0014*/ 	.word	index@(malloc)
	.align		4
        /*0018*/ 	.word	0x00000000
	.align		4
        /*001c*/ 	.word	0xfffffffe
	.align		4
        /*0020*/ 	.word	0x00000000
	.align		4
        /*0024*/ 	.word	0xfffffffd
	.align		4
        /*0028*/ 	.word	0x00000000
	.align		4
        /*002c*/ 	.word	0xfffffffc


//--------------------- .nv.constant4             --------------------------
	.section	.nv.constant4,"a",@progbits
	.align	8
	.align		8
.nv.constant4:
        /*0000*/ 	.dword	malloc
	.align		8
        /*0008*/ 	.dword	free


//--------------------- .text._Z9calcNoise13DistanceFieldP10NoiseField --------------------------
	.section	.text._Z9calcNoise13DistanceFieldP10NoiseField,"ax",@progbits
	.align	128
        .global         _Z9calcNoise13DistanceFieldP10NoiseField
        .type           _Z9calcNoise13DistanceFieldP10NoiseField,@function
        .size           _Z9calcNoise13DistanceFieldP10NoiseField,(.L_x_56 - _Z9calcNoise13DistanceFieldP10NoiseField)
        .other          _Z9calcNoise13DistanceFieldP10NoiseField,@"STO_CUDA_ENTRY STV_DEFAULT"
_Z9calcNoise13DistanceFieldP10NoiseField:
.text._Z9calcNoise13DistanceFieldP10NoiseField:
[----:B------:R-:W-:Y:S01]  /*0000*/  LDC R1, c[0x0][0x37c] ;  /* 0x0000df00ff017b82 */ /* 0x000fe20000000800 */
[----:B------:R-:W-:Y:S05]  /*0010*/  EXIT ;  /* 0x000000000000794d */ /* 0x000fea0003800000 */
.L_x_0:
[----:B------:R-:W-:-:S00]  /*0020*/  BRA `(.L_x_0) ;  /* 0xfffffffc00fc7947 */ /* 0x000fc0000383ffff */
[----:B------:R-:W-:-:S00]  /*0030*/  NOP ;  /* 0x0000000000007918 */ /* 0x000fc00000000000 */
        /* <DEDUP_REMOVED lines=12> */
.L_x_56:


//--------------------- .text._Z12calcDistance10PointFieldP13DistanceField --------------------------
	.section	.text._Z12calcDistance10PointFieldP13DistanceField,"ax",@progbits
	.align	128
        .global         _Z12calcDistance10PointFieldP13DistanceField
        .type           _Z12calcDistance10PointFieldP13DistanceField,@function
        .size           _Z12calcDistance10PointFieldP13DistanceField,(.L_x_55 - _Z12calcDistance10PointFieldP13DistanceField)
        .other          _Z12calcDistance10PointFieldP13DistanceField,@"STO_CUDA_ENTRY STV_DEFAULT"
_Z12calcDistance10PointFieldP13DistanceField:
.text._Z12calcDistance10PointFieldP13DistanceField:
[----:B------:R-:W0:Y:S01]  /*0000*/  LDC R1, c[0x0][0x37c] ;  /* 0x0000df00ff017b82 */ /* 0x000e220000000800 */
[----:B------:R-:W-:Y:S01]  /*0010*/  MOV R0, 0x0 ;  /* 0x0000000000007802 */ /* 0x000fe20000000f00 */
[----:B------:R-:W-:Y:S01]  /*0020*/  IMAD.MOV.U32 R4, RZ, RZ, 0xc ;  /* 0x0000000cff047424 */ /* 0x000fe200078e00ff */
[----:B------:R-:W1:Y:S01]  /*0030*/  LDCU.64 UR36, c[0x0][0x358] ;  /* 0x00006b00ff2477ac */ /* 0x000e620008000a00 */
[----:B------:R-:W-:-:S04]  /*0040*/  IMAD.MOV.U32 R5, RZ, RZ, RZ ;  /* 0x000000ffff057224 */ /* 0x000fc800078e00ff */
[----:B------:R2:W3:Y:S03]  /*0050*/  LDC.64 R2, c[0x4][R0] ;  /* 0x0100000000027b82 */ /* 0x0004e60000000a00 */
[----:B------:R-:W-:-:S07]  /*0060*/  LEPC R20, `(.L_x_1) ;  /* 0x000000001014794e */ /* 0x000fce0000000000 */
[----:B0123--:R-:W-:Y:S05]  /*0070*/  CALL.ABS.NOINC R2 ;  /* 0x0000000002007343 */ /* 0x00ffea0003c00000 */
.L_x_1:
[----:B------:R-:W0:Y:S02]  /*0080*/  LDC.64 R2, c[0x0][0x390] ;  /* 0x0000e400ff027b82 */ /* 0x000e240000000a00 */
[----:B0-----:R-:W2:Y:S02]  /*0090*/  LDG.E R2, desc[UR36][R2.64] ;  /* 0x0000002402027981 */ /* 0x001ea4000c1e1900 */
[----:B--2---:R-:W-:-:S13]  /*00a0*/  ISETP.GE.AND P0, PT, R2, 0x1, PT ;  /* 0x000000010200780c */ /* 0x004fda0003f06270 */
[----:B------:R-:W-:Y:S05]  /*00b0*/  @!P0 BRA `(.L_x_2) ;  /* 0x0000001400a88947 */ /* 0x000fea0003800000 */
[----:B------:R-:W0:Y:S01]  /*00c0*/  S2R R49, SR_CTAID.X ;  /* 0x0000000000317919 */ /* 0x000e220000002500 */
[----:B------:R-:W1:Y:S01]  /*00d0*/  LDCU UR4, c[0x0][0x380] ;  /* 0x00007000ff0477ac */ /* 0x000e620008000800 */
[----:B------:R-:W-:Y:S01]  /*00e0*/  HFMA2 R47, -RZ, RZ, 0, 0 ;  /* 0x00000000ff2f7431 */ /* 0x000fe200000001ff */
[----:B------:R-:W-:Y:S01]  /*00f0*/  BSSY.RECONVERGENT B0, `(.L_x_2) ;  /* 0x0000166000007945 */ /* 0x000fe20003800200 */
[----:B------:R-:W2:Y:S01]  /*0100*/  S2R R48, SR_TID.X ;  /* 0x0000000000307919 */ /* 0x000ea20000002100 */
[----:B------:R-:W-:Y:S01]  /*0110*/  IMAD.MOV.U32 R0, RZ, RZ, R2 ;  /* 0x000000ffff007224 */ /* 0x000fe200078e0002 */
[----:B-1----:R-:W-:Y:S02]  /*0120*/  I2FP.F32.S32 R46, UR4 ;  /* 0x00000004002e7c45 */ /* 0x002fe40008201400 */
[----:B0-----:R-:W-:-:S07]  /*0130*/  I2FP.F32.U32 R2, R49 ;  /* 0x0000003100027245 */ /* 0x001fce0000201000 */
.L_x_34:
[----:B------:R-:W-:Y:S01]  /*0140*/  I2FP.F32.S32 R7, R0 ;  /* 0x0000000000077245 */ /* 0x000fe20000201400 */
[----:B------:R-:W-:Y:S03]  /*0150*/  BSSY.RECONVERGENT B1, `(.L_x_3) ;  /* 0x000000d000017945 */ /* 0x000fe60003800200 */
[----:B------:R-:W0:Y:S08]  /*0160*/  MUFU.RCP R0, R7 ;  /* 0x0000000700007308 */ /* 0x000e300000001000 */
[----:B------:R-:W1:Y:S01]  /*0170*/  FCHK P0, R2, R7 ;  /* 0x0000000702007302 */ /* 0x000e620000000000 */
[----:B0-----:R-:W-:-:S04]  /*0180*/  FFMA R3, -R7, R0, 1 ;  /* 0x3f80000007037423 */ /* 0x001fc80000000100 */
[----:B------:R-:W-:-:S04]  /*0190*/  FFMA R3, R0, R3, R0 ;  /* 0x0000000300037223 */ /* 0x000fc80000000000 */
[----:B------:R-:W-:-:S04]  /*01a0*/  FFMA R0, R2, R3, RZ ;  /* 0x0000000302007223 */ /* 0x000fc800000000ff */
[----:B------:R-:W-:-:S04]  /*01b0*/  FFMA R6, -R7, R0, R2 ;  /* 0x0000000007067223 */ /* 0x000fc80000000102 */
[----:B------:R-:W-:Y:S01]  /*01c0*/  FFMA R3, R3, R6, R0 ;  /* 0x0000000603037223 */ /* 0x000fe20000000000 */
[----:B-1----:R-:W-:Y:S06]  /*01d0*/  @!P0 BRA `(.L_x_4) ;  /* 0x0000000000108947 */ /* 0x002fec0003800000 */
[----:B------:R-:W-:Y:S01]  /*01e0*/  IMAD.MOV.U32 R18, RZ, RZ, R2 ;  /* 0x000000ffff127224 */ /* 0x000fe200078e0002 */
[----:B------:R-:W-:Y:S01]  /*01f0*/  MOV R6, 0x220 ;  /* 0x0000022000067802 */ /* 0x000fe20000000f00 */
[----:B------:R-:W-:-:S07]  /*0200*/  IMAD.MOV.U32 R3, RZ, RZ, R7 ;  /* 0x000000ffff037224 */ /* 0x000fce00078e0007 */
[----:B--2---:R-:W-:Y:S05]  /*0210*/  CALL.REL.NOINC `($__internal_1_$__cuda_sm3x_div_rn_noftz_f32_slowpath) ;  /* 0x0000001800047944 */ /* 0x004fea0003c00000 */
.L_x_4:
[----:B------:R-:W-:Y:S05]  /*0220*/  BSYNC.RECONVERGENT B1 ;  /* 0x0000000000017941 */ /* 0x000fea0003800200 */
.L_x_3:
[----:B------:R-:W0:Y:S01]  /*0230*/  LDC R9, c[0x0][0x384] ;  /* 0x0000e100ff097b82 */ /* 0x000e220000000800 */
[----:B------:R-:W-:Y:S01]  /*0240*/  FMUL R0, R46, R3 ;  /* 0x000000032e007220 */ /* 0x000fe20000400000 */
[----:B------:R-:W-:Y:S01]  /*0250*/  BSSY.RECONVERGENT B1, `(.L_x_5) ;  /* 0x0000010000017945 */ /* 0x000fe20003800200 */
[----:B0-----:R-:W0:Y:S02]  /*0260*/  MUFU.RCP R6, R9 ;  /* 0x0000000900067308 */ /* 0x001e240000001000 */
[----:B------:R-:W-:-:S06]  /*0270*/  FMUL R0, R0, R9 ;  /* 0x0000000900007220 */ /* 0x000fcc0000400000 */
[----:B------:R-:W1:Y:S01]  /*0280*/  FCHK P0, R0, R9 ;  /* 0x0000000900007302 */ /* 0x000e620000000000 */
[----:B0-----:R-:W-:-:S04]  /*0290*/  FFMA R3, R6, -R9, 1 ;  /* 0x3f80000006037423 */ /* 0x001fc80000000809 */
[----:B------:R-:W-:-:S04]  /*02a0*/  FFMA R3, R6, R3, R6 ;  /* 0x0000000306037223 */ /* 0x000fc80000000006 */
[----:B------:R-:W-:-:S04]  /*02b0*/  FFMA R6, R0, R3, RZ ;  /* 0x0000000300067223 */ /* 0x000fc800000000ff */
[----:B------:R-:W-:-:S04]  /*02c0*/  FFMA R8, R6, -R9, R0 ;  /* 0x8000000906087223 */ /* 0x000fc80000000000 */
[----:B------:R-:W-:Y:S01]  /*02d0*/  FFMA R45, R3, R8, R6 ;  /* 0x00000008032d7223 */ /* 0x000fe20000000006 */
[----:B-1----:R-:W-:Y:S06]  /*02e0*/  @!P0 BRA `(.L_x_6) ;  /* 0x0000000000188947 */ /* 0x002fec0003800000 */
[----:B------:R-:W0:Y:S01]  /*02f0*/  LDCU UR4, c[0x0][0x384] ;  /* 0x00007080ff0477ac */ /* 0x000e220008000800 */
[----:B------:R-:W-:Y:S01]  /*0300*/  IMAD.MOV.U32 R18, RZ, RZ, R0 ;  /* 0x000000ffff127224 */ /* 0x000fe200078e0000 */
[----:B------:R-:W-:Y:S02]  /*0310*/  MOV R6, 0x340 ;  /* 0x0000034000067802 */ /* 0x000fe40000000f00 */
[----:B0-----:R-:W-:-:S07]  /*0320*/  MOV R3, UR4 ;  /* 0x0000000400037c02 */ /* 0x001fce0008000f00 */
[----:B--2---:R-:W-:Y:S05]  /*0330*/  CALL.REL.NOINC `($__internal_1_$__cuda_sm3x_div_rn_noftz_f32_slowpath) ;  /* 0x0000001400bc7944 */ /* 0x004fea0003c00000 */
[----:B------:R-:W-:-:S07]  /*0340*/  IMAD.MOV.U32 R45, RZ, RZ, R3 ;  /* 0x000000ffff2d7224 */ /* 0x000fce00078e0003 */
.L_x_6:
[----:B------:R-:W-:Y:S05]  /*0350*/  BSYNC.RECONVERGENT B1 ;  /* 0x0000000000017941 */ /* 0x000fea0003800200 */
.L_x_5:
[----:B------:R-:W0:Y:S01]  /*0360*/  MUFU.RCP R6, R7 ;  /* 0x0000000700067308 */ /* 0x000e220000001000 */
[----:B--2---:R-:W-:Y:S01]  /*0370*/  I2FP.F32.U32 R18, R48 ;  /* 0x0000003000127245 */ /* 0x004fe20000201000 */
[----:B------:R-:W-:Y:S06]  /*0380*/  BSSY.RECONVERGENT B1, `(.L_x_7) ;  /* 0x000000c000017945 */ /* 0x000fec0003800200 */
[----:B------:R-:W1:Y:S08]  /*0390*/  FCHK P0, R18, R7 ;  /* 0x0000000712007302 */ /* 0x000e700000000000 */
[----:B------:R-:W2:Y:S01]  /*03a0*/  F2I.TRUNC.NTZ R45, R45 ;  /* 0x0000002d002d7305 */ /* 0x000ea2000020f100 */
[----:B0-----:R-:W-:-:S04]  /*03b0*/  FFMA R3, -R7, R6, 1 ;  /* 0x3f80000007037423 */ /* 0x001fc80000000106 */
[----:B------:R-:W-:-:S04]  /*03c0*/  FFMA R3, R6, R3, R6 ;  /* 0x0000000306037223 */ /* 0x000fc80000000006 */
[----:B------:R-:W-:-:S04]  /*03d0*/  FFMA R6, R3, R18, RZ ;  /* 0x0000001203067223 */ /* 0x000fc800000000ff */
[----:B------:R-:W-:-:S04]  /*03e0*/  FFMA R9, -R7, R6, R18 ;  /* 0x0000000607097223 */ /* 0x000fc80000000112 */
[----:B------:R-:W-:Y:S01]  /*03f0*/  FFMA R3, R3, R9, R6 ;  /* 0x0000000903037223 */ /* 0x000fe20000000006 */
[----:B-12---:R-:W-:Y:S06]  /*0400*/  @!P0 BRA `(.L_x_8) ;  /* 0x00000000000c8947 */ /* 0x006fec0003800000 */
[----:B------:R-:W-:Y:S01]  /*0410*/  IMAD.MOV.U32 R3, RZ, RZ, R7 ;  /* 0x000000ffff037224 */ /* 0x000fe200078e0007 */
[----:B------:R-:W-:-:S07]  /*0420*/  MOV R6, 0x440 ;  /* 0x0000044000067802 */ /* 0x000fce0000000f00 */
[----:B------:R-:W-:Y:S05]  /*0430*/  CALL.REL.NOINC `($__internal_1_$__cuda_sm3x_div_rn_noftz_f32_slowpath) ;  /* 0x00000014007c7944 */ /* 0x000fea0003c00000 */
.L_x_8:
[----:B------:R-:W-:Y:S05]  /*0440*/  BSYNC.RECONVERGENT B1 ;  /* 0x0000000000017941 */ /* 0x000fea0003800200 */
.L_x_7:
        /* <DEDUP_REMOVED lines=16> */
[----:B------:R-:W-:Y:S05]  /*0550*/  CALL.REL.NOINC `($__internal_1_$__cuda_sm3x_div_rn_noftz_f32_slowpath) ;  /* 0x0000001400347944 */ /* 0x000fea0003c00000 */
[----:B------:R-:W-:-:S07]  /*0560*/  IMAD.MOV.U32 R19, RZ, RZ, R3 ;  /* 0x000000ffff137224 */ /* 0x000fce00078e0003 */
.L_x_10:
[----:B------:R-:W-:Y:S05]  /*0570*/  BSYNC.RECONVERGENT B1 ;  /* 0x0000000000017941 */ /* 0x000fea0003800200 */
.L_x_9:
[----:B------:R-:W0:Y:S01]  /*0580*/  MUFU.RCP R6, R7 ;  /* 0x0000000700067308 */ /* 0x000e220000001000 */
[----:B------:R-:W-:Y:S01]  /*0590*/  I2FP.F32.U32 R18, R47 ;  /* 0x0000002f00127245 */ /* 0x000fe20000201000 */
        /* <DEDUP_REMOVED lines=12> */
.L_x_12:
[----:B------:R-:W-:Y:S05]  /*0660*/  BSYNC.RECONVERGENT B1 ;  /* 0x0000000000017941 */ /* 0x000fea0003800200 */
.L_x_11:
        /* <DEDUP_REMOVED lines=13> */
[----:B------:R-:W-:Y:S01]  /*0740*/  MOV R6, 0x770 ;  /* 0x0000077000067802 */ /* 0x000fe20000000f00 */
[----:B0-----:R-:W-:-:S07]  /*0750*/  IMAD.U32 R3, RZ, RZ, UR4 ;  /* 0x00000004ff037e24 */ /* 0x001fce000f8e00ff */
[----:B------:R-:W-:Y:S05]  /*0760*/  CALL.REL.NOINC `($__internal_1_$__cuda_sm3x_div_rn_noftz_f32_slowpath) ;  /* 0x0000001000b07944 */ /* 0x000fea0003c00000 */
[----:B------:R-:W-:-:S07]  /*0770*/  MOV R17, R3 ;  /* 0x0000000300117202 */ /* 0x000fce0000000f00 */
.L_x_14:
[----:B------:R-:W-:Y:S05]  /*0780*/  BSYNC.RECONVERGENT B1 ;  /* 0x0000000000017941 */ /* 0x000fea0003800200 */
.L_x_13:
[----:B------:R-:W0:Y:S01]  /*0790*/  LDCU UR4, c[0x0][0x380] ;  /* 0x00007000ff0477ac */ /* 0x000e220008000800 */
[----:B------:R-:W1:Y:S01]  /*07a0*/  F2I.TRUNC.NTZ R17, R17 ;  /* 0x0000001100117305 */ /* 0x000e62000020f100 */
[----:B------:R-:W-:Y:S01]  /*07b0*/  BSSY.RECONVERGENT B3, `(.L_x_15) ;  /* 0x00000ec000037945 */ /* 0x000fe20003800200 */
[----:B------:R-:W-:Y:S02]  /*07c0*/  IMAD.MOV.U32 R16, RZ, RZ, -0x2 ;  /* 0xfffffffeff107424 */ /* 0x000fe400078e00ff */
[----:B-1----:R-:W-:Y:S01]  /*07d0*/  VIADD R15, R17, 0xffffffff ;  /* 0xffffffff110f7836 */ /* 0x002fe20000000000 */
[----:B0-----:R-:W-:-:S06]  /*07e0*/  ULOP3.LUT UR4, URZ, UR4, URZ, 0x33, !UPT ;  /* 0x00000004ff047292 */ /* 0x001fcc000f8e33ff */
[----:B------:R-:W-:-:S07]  /*07f0*/  VIADD R14, R17, UR4 ;  /* 0x00000004110e7c36 */ /* 0x000fce0008000000 */
.L_x_33:
[----:B------:R-:W0:Y:S01]  /*0800*/  LDCU UR4, c[0x0][0x380] ;  /* 0x00007000ff0477ac */ /* 0x000e220008000800 */
[----:B------:R-:W1:Y:S01]  /*0810*/  LDC.64 R20, c[0x0][0x388] ;  /* 0x0000e200ff147b82 */ /* 0x000e620000000a00 */
[----:B------:R-:W-:Y:S01]  /*0820*/  IADD3 R13, PT, PT, R45, R16, RZ ;  /* 0x000000102d0d7210 */ /* 0x000fe20007ffe0ff */
[----:B------:R-:W-:Y:S01]  /*0830*/  VIADD R16, R16, 0x1 ;  /* 0x0000000110107836 */ /* 0x000fe20000000000 */
[----:B------:R-:W-:Y:S01]  /*0840*/  BSSY.RECONVERGENT B2, `(.L_x_16) ;  /* 0x00000e1000027945 */ /* 0x000fe20003800200 */
[----:B------:R-:W-:Y:S01]  /*0850*/  IMAD.MOV.U32 R12, RZ, RZ, -0x2 ;  /* 0xfffffffeff0c7424 */ /* 0x000fe200078e00ff */
[C---:B------:R-:W-:Y:S02]  /*0860*/  ISETP.GE.AND P1, PT, R13.reuse, RZ, PT ;  /* 0x000000ff0d00720c */ /* 0x040fe40003f26270 */
[----:B------:R-:W-:Y:S01]  /*0870*/  ISETP.NE.AND P0, PT, R16, 0x3, PT ;  /* 0x000000031000780c */ /* 0x000fe20003f05270 */
[C---:B0-----:R-:W-:Y:S01]  /*0880*/  VIADD R6, R13.reuse, -UR4 ;  /* 0x800000040d067c36 */ /* 0x041fe20008000000 */
[C---:B------:R-:W-:Y:S01]  /*0890*/  ISETP.GE.AND P2, PT, R13.reuse, UR4, PT ;  /* 0x000000040d007c0c */ /* 0x040fe2000bf46270 */
[----:B------:R-:W-:-:S03]  /*08a0*/  VIADD R3, R13, UR4 ;  /* 0x000000040d037c36 */ /* 0x000fc60008000000 */
[----:B------:R-:W-:-:S05]  /*08b0*/  IADD3 R7, PT, PT, R6, 0x1, RZ ;  /* 0x0000000106077810 */ /* 0x000fca0007ffe0ff */
[----:B------:R-:W-:Y:S02]  /*08c0*/  @P1 SEL R3, R13, R6, !P2 ;  /* 0x000000060d031207 */ /* 0x000fe40005000000 */
[----:B------:R-:W-:-:S03]  /*08d0*/  @P1 SEL R13, R7, RZ, P2 ;  /* 0x000000ff070d1207 */ /* 0x000fc60001000000 */
[----:B-1----:R-:W-:Y:S01]  /*08e0*/  IMAD.WIDE R20, R3, 0x8, R20 ;  /* 0x0000000803147825 */ /* 0x002fe200078e0214 */
[----:B------:R-:W-:-:S07]  /*08f0*/  I2FP.F32.S32 R11, R13 ;  /* 0x0000000d000b7245 */ /* 0x000fce0000201400 */
.L_x_32:
[----:B------:R-:W0:Y:S01]  /*0900*/  LDCU UR4, c[0x0][0x380] ;  /* 0x00007000ff0477ac */ /* 0x000e220008000800 */
[----:B------:R-:W-:Y:S01]  /*0910*/  IMAD.IADD R10, R19, 0x1, R12 ;  /* 0x00000001130a7824 */ /* 0x000fe200078e020c */
[----:B------:R-:W-:Y:S01]  /*0920*/  IADD3 R12, PT, PT, R12, 0x1, RZ ;  /* 0x000000010c0c7810 */ /* 0x000fe20007ffe0ff */
[----:B------:R-:W-:Y:S01]  /*0930*/  BSSY.RECONVERGENT B1, `(.L_x_17) ;  /* 0x00000d0000017945 */ /* 0x000fe20003800200 */
[----:B------:R-:W-:Y:S01]  /*0940*/  IMAD.MOV.U32 R8, RZ, RZ, -0x2 ;  /* 0xfffffffeff087424 */ /* 0x000fe200078e00ff */
[----:B------:R-:W-:Y:S02]  /*0950*/  MOV R7, R15 ;  /* 0x0000000f00077202 */ /* 0x000fe40000000f00 */
[----:B------:R-:W-:Y:S02]  /*0960*/  ISETP.GE.AND P2, PT, R10, RZ, PT ;  /* 0x000000ff0a00720c */ /* 0x000fe40003f46270 */
[----:B------:R-:W-:Y:S01]  /*0970*/  ISETP.NE.AND P1, PT, R12, 0x3, PT ;  /* 0x000000030c00780c */ /* 0x000fe20003f25270 */
[C---:B0-----:R-:W-:Y:S01]  /*0980*/  VIADD R3, R10.reuse, -UR4 ;  /* 0x800000040a037c36 */ /* 0x041fe20008000000 */
[C---:B------:R-:W-:Y:S01]  /*0990*/  ISETP.GE.AND P3, PT, R10.reuse, UR4, PT ;  /* 0x000000040a007c0c */ /* 0x040fe2000bf66270 */
[----:B------:R-:W-:-:S02]  /*09a0*/  VIADD R9, R10, UR4 ;  /* 0x000000040a097c36 */ /* 0x000fc40008000000 */
[----:B------:R-:W-:-:S06]  /*09b0*/  VIADD R6, R3, 0x1 ;  /* 0x0000000103067836 */ /* 0x000fcc0000000000 */
[----:B------:R-:W-:Y:S02]  /*09c0*/  @P2 SEL R9, R10, R3, !P3 ;  /* 0x000000030a092207 */ /* 0x000fe40005800000 */
[----:B------:R-:W-:Y:S01]  /*09d0*/  @P2 SEL R10, R6, RZ, P3 ;  /* 0x000000ff060a2207 */ /* 0x000fe20001800000 */
[----:B------:R-:W-:-:S03]  /*09e0*/  IMAD.MOV.U32 R6, RZ, RZ, R14 ;  /* 0x000000ffff067224 */ /* 0x000fc600078e000e */
[----:B------:R-:W-:-:S07]  /*09f0*/  I2FP.F32.S32 R3, R10 ;  /* 0x0000000a00037245 */ /* 0x000fce0000201400 */
.L_x_31:
[----:B------:R-:W2:Y:S01]  /*0a00*/  LDG.E.64 R22, desc[UR36][R20.64] ;  /* 0x0000002414167981 */ /* 0x000ea2000c1e1b00 */
[----:B------:R-:W-:-:S05]  /*0a10*/  VIADD R24, R7, 0xffffffff ;  /* 0xffffffff07187836 */ /* 0x000fca0000000000 */
[----:B------:R-:W-:-:S13]  /*0a20*/  ISETP.GT.AND P2, PT, R24, -0x1, PT ;  /* 0xffffffff1800780c */ /* 0x000fda0003f44270 */
[----:B------:R-:W0:Y:S01]  /*0a30*/  @!P2 LDC R35, c[0x0][0x380] ;  /* 0x0000e000ff23ab82 */ /* 0x000e220000000800 */
[----:B--2---:R-:W-:-:S06]  /*0a40*/  IMAD.WIDE R22, R9, 0x8, R22 ;  /* 0x0000000809167825 */ /* 0x004fcc00078e0216 */
[----:B------:R-:W5:Y:S01]  /*0a50*/  LD.E.64 R22, desc[UR36][R22.64] ;  /* 0x0000002416167980 */ /* 0x000f62000c101b00 */
[----:B------:R-:W-:Y:S01]  /*0a60*/  IMAD.IADD R34, R17, 0x1, R8 ;  /* 0x0000000111227824 */ /* 0x000fe200078e0208 */
[----:B------:R-:W-:Y:S04]  /*0a70*/  BSSY.RECONVERGENT B4, `(.L_x_18) ;  /* 0x0000009000047945 */ /* 0x000fe80003800200 */
[----:B0-----:R-:W-:Y:S01]  /*0a80*/  @!P2 IADD3 R35, PT, PT, R34, R35, RZ ;  /* 0x000000232223a210 */ /* 0x001fe20007ffe0ff */
[----:B------:R-:W-:Y:S06]  /*0a90*/  @!P2 BRA `(.L_x_19) ;  /* 0x000000000018a947 */ /* 0x000fec0003800000 */
[----:B------:R-:W0:Y:S01]  /*0aa0*/  LDCU UR4, c[0x0][0x380] ;  /* 0x00007000ff0477ac */ /* 0x000e220008000800 */
[----:B------:R-:W-:Y:S02]  /*0ab0*/  IMAD.MOV.U32 R35, RZ, RZ, R34 ;  /* 0x000000ffff237224 */ /* 0x000fe400078e0022 */
[----:B------:R-:W-:Y:S01]  /*0ac0*/  IMAD.MOV.U32 R34, RZ, RZ, RZ ;  /* 0x000000ffff227224 */ /* 0x000fe200078e00ff */
[----:B0-----:R-:W-:-:S13]  /*0ad0*/  ISETP.GE.AND P2, PT, R24, UR4, PT ;  /* 0x0000000418007c0c */ /* 0x001fda000bf46270 */
[----:B------:R-:W-:Y:S01]  /*0ae0*/  @P2 VIADD R35, R6, 0xffffffff ;  /* 0xffffffff06232836 */ /* 0x000fe20000000000 */
[----:B------:R-:W-:-:S07]  /*0af0*/  @P2 MOV R34, R6 ;  /* 0x0000000600222202 */ /* 0x000fce0000000f00 */
.L_x_19:
[----:B------:R-:W-:Y:S05]  /*0b00*/  BSYNC.RECONVERGENT B4 ;  /* 0x0000000000047941 */ /* 0x000fea0003800200 */
.L_x_18:
[----:B-----5:R-:W-:Y:S01]  /*0b10*/  IMAD.WIDE R22, R35, 0x8, R22 ;  /* 0x0000000823167825 */ /* 0x020fe200078e0216 */
[----:B------:R-:W0:Y:S05]  /*0b20*/  LDCU UR4, c[0x0][0x384] ;  /* 0x00007080ff0477ac */ /* 0x000e2a0008000800 */
[----:B------:R-:W2:Y:S04]  /*0b30*/  LD.E.64 R22, desc[UR36][R22.64] ;  /* 0x0000002416167980 */ /* 0x000ea8000c101b00 */
[----:B--2---:R-:W0:Y:S02]  /*0b40*/  LD.E R24, desc[UR36][R22.64] ;  /* 0x0000002416187980 */ /* 0x004e24000c101900 */
[----:B0-----:R-:W-:-:S05]  /*0b50*/  FFMA R29, R11, UR4, R24 ;  /* 0x000000040b1d7c23 */ /* 0x001fca0008000018 */
[----:B------:R0:W-:Y:S04]  /*0b60*/  ST.E desc[UR36][R4.64], R29 ;  /* 0x0000001d04007985 */ /* 0x0001e8000c101924 */
[----:B------:R-:W2:Y:S02]  /*0b70*/  LDG.E.64 R24, desc[UR36][R20.64] ;  /* 0x0000002414187981 */ /* 0x000ea4000c1e1b00 */
[----:B--2---:R-:W-:-:S06]  /*0b80*/  IMAD.WIDE R24, R9, 0x8, R24 ;  /* 0x0000000809187825 */ /* 0x004fcc00078e0218 */
[----:B------:R-:W2:Y:S02]  /*0b90*/  LD.E.64 R24, desc[UR36][R24.64] ;  /* 0x0000002418187980 */ /* 0x000ea4000c101b00 */
[----:B--2---:R-:W-:-:S06]  /*0ba0*/  IMAD.WIDE R26, R35, 0x8, R24 ;  /* 0x00000008231a7825 */ /* 0x004fcc00078e0218 */
[----:B------:R-:W2:Y:S04]  /*0bb0*/  LD.E.64 R26, desc[UR36][R26.64] ;  /* 0x000000241a1a7980 */ /* 0x000ea8000c101b00 */
[----:B--2---:R-:W2:Y:S02]  /*0bc0*/  LD.E R28, desc[UR36][R26.64+0x4] ;  /* 0x000004241a1c7980 */ /* 0x004ea4000c101900 */
[----:B--2---:R-:W-:-:S05]  /*0bd0*/  FFMA R31, R3, UR4, R28 ;  /* 0x00000004031f7c23 */ /* 0x004fca000800001c */
[----:B------:R1:W-:Y:S04]  /*0be0*/  ST.E desc[UR36][R4.64+0x4], R31 ;  /* 0x0000041f04007985 */ /* 0x0003e8000c101924 */
[----:B------:R-:W2:Y:S02]  /*0bf0*/  LDG.E.64 R22, desc[UR36][R20.64] ;  /* 0x0000002414167981 */ /* 0x000ea4000c1e1b00 */
[----:B--2---:R-:W-:-:S06]  /*0c00*/  IMAD.WIDE R22, R9, 0x8, R22 ;  /* 0x0000000809167825 */ /* 0x004fcc00078e0216 */
[----:B------:R-:W0:Y:S02]  /*0c10*/  LD.E.64 R22, desc[UR36][R22.64] ;  /* 0x0000002416167980 */ /* 0x000e24000c101b00 */
[----:B0-----:R-:W-:-:S06]  /*0c20*/  IMAD.WIDE R28, R35, 0x8, R22 ;  /* 0x00000008231c7825 */ /* 0x001fcc00078e0216 */
[----:B------:R-:W2:Y:S01]  /*0c30*/  LD.E.64 R28, desc[UR36][R28.64] ;  /* 0x000000241c1c7980 */ /* 0x000ea2000c101b00 */
[----:B------:R-:W-:Y:S02]  /*0c40*/  ISETP.GT.AND P2, PT, R13, -0x1, PT ;  /* 0xffffffff0d00780c */ /* 0x000fe40003f44270 */
[----:B------:R-:W-:Y:S01]  /*0c50*/  I2FP.F32.S32 R25, R34 ;  /* 0x0000002200197245 */ /* 0x000fe20000201400 */
[----:B--2---:R-:W2:Y:S04]  /*0c60*/  LD.E R24, desc[UR36][R28.64+0x8] ;  /* 0x000008241c187980 */ /* 0x004ea8000c101900 */
[----:B--2---:R-:W-:-:S05]  /*0c70*/  FFMA R33, R25, UR4, R24 ;  /* 0x0000000419217c23 */ /* 0x004fca0008000018 */
[----:B------:R0:W-:Y:S04]  /*0c80*/  ST.E desc[UR36][R4.64+0x8], R33 ;  /* 0x0000082104007985 */ /* 0x0001e8000c101924 */
[----:B------:R-:W2:Y:S04]  /*0c90*/  @!P2 LDG.E.64 R24, desc[UR36][R20.64] ;  /* 0x000000241418a981 */ /* 0x000ea8000c1e1b00 */
[----:B------:R-:W1:Y:S01]  /*0ca0*/  @P2 LDG.E.64 R26, desc[UR36][R20.64] ;  /* 0x00000024141a2981 */ /* 0x000e62000c1e1b00 */
[----:B--2---:R-:W-:-:S04]  /*0cb0*/  @!P2 IMAD.WIDE R24, R9, 0x8, R24 ;  /* 0x000000080918a825 */ /* 0x004fc800078e0218 */
[----:B-1----:R-:W-:Y:S02]  /*0cc0*/  @P2 IMAD.WIDE R30, R9, 0x8, R26 ;  /* 0x00000008091e2825 */ /* 0x002fe400078e021a */
[----:B------:R-:W2:Y:S04]  /*0cd0*/  @!P2 LD.E.64 R24, desc[UR36][R24.64] ;  /* 0x000000241818a980 */ /* 0x000ea8000c101b00 */
[----:B------:R-:W3:Y:S01]  /*0ce0*/  @P2 LD.E.64 R30, desc[UR36][R30.64] ;  /* 0x000000241e1e2980 */ /* 0x000ee2000c101b00 */
[----:B--2---:R-:W-:-:S04]  /*0cf0*/  @!P2 IMAD.WIDE R22, R35, 0x8, R24 ;  /* 0x000000082316a825 */ /* 0x004fc800078e0218 */
[----:B---3--:R-:W-:Y:S01]  /*0d00*/  @P2 IMAD.WIDE R28, R35, 0x8, R30 ;  /* 0x00000008231c2825 */ /* 0x008fe200078e021e */
[----:B------:R-:W2:Y:S05]  /*0d10*/  @!P2 LD.E.64 R26, desc[UR36][R22.64] ;  /* 0x00000024161aa980 */ /* 0x000eaa000c101b00 */
[----:B------:R-:W0:Y:S01]  /*0d20*/  @P2 LD.E.64 R28, desc[UR36][R28.64] ;  /* 0x000000241c1c2980 */ /* 0x000e22000c101b00 */
[----:B------:R-:W-:-:S03]  /*0d30*/  ISETP.GT.AND P3, PT, R10, -0x1, PT ;  /* 0xffffffff0a00780c */ /* 0x000fc60003f64270 */
[----:B--2---:R-:W2:Y:S04]  /*0d40*/  @!P2 LD.E R27, desc[UR36][R26.64] ;  /* 0x000000241a1ba980 */ /* 0x004ea8000c101900 */
[----:B0-----:R-:W3:Y:S01]  /*0d50*/  @P2 LD.E R33, desc[UR36][R28.64] ;  /* 0x000000241c212980 */ /* 0x001ee2000c101900 */
[C---:B--2---:R-:W-:Y:S01]  /*0d60*/  @!P2 FFMA R37, -R46.reuse, UR4, R27 ;  /* 0x000000042e25ac23 */ /* 0x044fe2000800011b */
[----:B---3--:R-:W-:-:S05]  /*0d70*/  @P2 FFMA R37, R46, UR4, R33 ;  /* 0x000000042e252c23 */ /* 0x008fca0008000021 */
[----:B------:R0:W-:Y:S04]  /*0d80*/  ST.E desc[UR36][R4.64], R37 ;  /* 0x0000002504007985 */ /* 0x0001e8000c101924 */
[----:B------:R-:W2:Y:S04]  /*0d90*/  @P3 LDG.E.64 R24, desc[UR36][R20.64] ;  /* 0x0000002414183981 */ /* 0x000ea8000c1e1b00 */
[----:B------:R-:W3:Y:S01]  /*0da0*/  @!P3 LDG.E.64 R30, desc[UR36][R20.64] ;  /* 0x00000024141eb981 */ /* 0x000ee2000c1e1b00 */
[----:B--2---:R-:W-:-:S04]  /*0db0*/  @P3 IMAD.WIDE R24, R9, 0x8, R24 ;  /* 0x0000000809183825 */ /* 0x004fc800078e0218 */
[----:B---3--:R-:W-:Y:S02]  /*0dc0*/  @!P3 IMAD.WIDE R30, R9, 0x8, R30 ;  /* 0x00000008091eb825 */ /* 0x008fe400078e021e */
[----:B------:R-:W2:Y:S04]  /*0dd0*/  @P3 LD.E.64 R24, desc[UR36][R24.64] ;  /* 0x0000002418183980 */ /* 0x000ea8000c101b00 */
[----:B------:R-:W3:Y:S01]  /*0de0*/  @!P3 LD.E.64 R22, desc[UR36][R30.64] ;  /* 0x000000241e16b980 */ /* 0x000ee2000c101b00 */
[----:B--2---:R-:W-:-:S04]  /*0df0*/  @P3 IMAD.WIDE R28, R35, 0x8, R24 ;  /* 0x00000008231c3825 */ /* 0x004fc800078e0218 */
[----:B---3--:R-:W-:Y:S02]  /*0e00*/  @!P3 IMAD.WIDE R26, R35, 0x8, R22 ;  /* 0x00000008231ab825 */ /* 0x008fe400078e0216 */
[----:B------:R-:W2:Y:S04]  /*0e10*/  @P3 LD.E.64 R28, desc[UR36][R28.64] ;  /* 0x000000241c1c3980 */ /* 0x000ea8000c101b00 */
[----:B------:R-:W3:Y:S01]  /*0e20*/  @!P3 LD.E.64 R32, desc[UR36][R26.64] ;  /* 0x000000241a20b980 */ /* 0x000ee2000c101b00 */
[----:B------:R-:W-:-:S03]  /*0e30*/  ISETP.GT.AND P2, PT, R34, -0x1, PT ;  /* 0xffffffff2200780c */ /* 0x000fc60003f44270 */
[----:B--2---:R-:W2:Y:S04]  /*0e40*/  @P3 LD.E R39, desc[UR36][R28.64+0x4] ;  /* 0x000004241c273980 */ /* 0x004ea8000c101900 */
[----:B---3--:R-:W3:Y:S02]  /*0e50*/  @!P3 LD.E R33, desc[UR36][R32.64+0x4] ;  /* 0x000004242021b980 */ /* 0x008ee4000c101900 */
[C---:B---3--:R-:W-:Y:S01]  /*0e60*/  @!P3 FFMA R23, -R46.reuse, UR4, R33 ;  /* 0x000000042e17bc23 */ /* 0x048fe20008000121 */
[----:B--2---:R-:W-:-:S05]  /*0e70*/  @P3 FFMA R23, R46, UR4, R39 ;  /* 0x000000042e173c23 */ /* 0x004fca0008000027 */
[----:B------:R1:W-:Y:S04]  /*0e80*/  ST.E desc[UR36][R4.64+0x4], R23 ;  /* 0x0000041704007985 */ /* 0x0003e8000c101924 */
[----:B------:R-:W2:Y:S04]  /*0e90*/  @!P2 LDG.E.64 R30, desc[UR36][R20.64] ;  /* 0x00000024141ea981 */ /* 0x000ea8000c1e1b00 */
[----:B------:R-:W3:Y:S01]  /*0ea0*/  @P2 LDG.E.64 R24, desc[UR36][R20.64] ;  /* 0x0000002414182981 */ /* 0x000ee2000c1e1b00 */
[----:B--2---:R-:W-:-:S04]  /*0eb0*/  @!P2 IMAD.WIDE R30, R9, 0x8, R30 ;  /* 0x00000008091ea825 */ /* 0x004fc800078e021e */
[----:B---3--:R-:W-:Y:S01]  /*0ec0*/  @P2 IMAD.WIDE R24, R9, 0x8, R24 ;  /* 0x0000000809182825 */ /* 0x008fe200078e0218 */
[----:B------:R-:W2:Y:S05]  /*0ed0*/  @!P2 LD.E.64 R26, desc[UR36][R30.64] ;  /* 0x000000241e1aa980 */ /* 0x000eaa000c101b00 */
[----:B------:R-:W3:Y:S01]  /*0ee0*/  @P2 LD.E.64 R24, desc[UR36][R24.64] ;  /* 0x0000002418182980 */ /* 0x000ee2000c101b00 */
[----:B--2---:R-:W-:-:S04]  /*0ef0*/  @!P2 IMAD.WIDE R26, R35, 0x8, R26 ;  /* 0x00000008231aa825 */ /* 0x004fc800078e021a */
[----:B---3--:R-:W-:Y:S02]  /*0f00*/  @P2 IMAD.WIDE R28, R35, 0x8, R24 ;  /* 0x00000008231c2825 */ /* 0x008fe400078e0218 */
[----:B------:R-:W2:Y:S04]  /*0f10*/  @!P2 LD.E.64 R26, desc[UR36][R26.64] ;  /* 0x000000241a1aa980 */ /* 0x000ea8000c101b00 */
[----:B------:R-:W3:Y:S04]  /*0f20*/  @P2 LD.E.64 R28, desc[UR36][R28.64] ;  /* 0x000000241c1c2980 */ /* 0x000ee8000c101b00 */
[----:B--2---:R2:W4:Y:S04]  /*0f30*/  @!P2 LD.E R53, desc[UR36][R26.64+0x8] ;  /* 0x000008241a35a980 */ /* 0x004528000c101900 */
[----:B---3--:R-:W3:Y:S01]  /*0f40*/  @P2 LD.E R33, desc[UR36][R28.64+0x8] ;  /* 0x000008241c212980 */ /* 0x008ee2000c101900 */
[----:B------:R-:W-:-:S04]  /*0f50*/  FADD R42, R0, -R37 ;  /* 0x80000025002a7221 */ /* 0x000fc80000000000 */
[----:B0-----:R-:W0:Y:S01]  /*0f60*/  F2F.F64.F32 R36, R42 ;  /* 0x0000002a00247310 */ /* 0x001e220000201800 */
[----:B------:R-:W-:Y:S01]  /*0f70*/  VIADD R8, R8, 0x1 ;  /* 0x0000000108087836 */ /* 0x000fe20000000000 */
[----:B------:R-:W-:Y:S01]  /*0f80*/  BSSY.RECONVERGENT B4, `(.L_x_20) ;  /* 0x0000009000047945 */ /* 0x000fe20003800200 */
[----:B0-----:R-:W-:-:S10]  /*0f90*/  DADD R50, -RZ, |R36| ;  /* 0x00000000ff327229 */ /* 0x001fd40000000524 */
[----:B--2---:R-:W-:Y:S01]  /*0fa0*/  IMAD.MOV.U32 R26, RZ, RZ, R50 ;  /* 0x000000ffff1a7224 */ /* 0x004fe200078e0032 */
[----:B------:R-:W-:Y:S01]  /*0fb0*/  MOV R50, 0x1010 ;  /* 0x0000101000327802 */ /* 0x000fe20000000f00 */
[C---:B----4-:R-:W-:Y:S01]  /*0fc0*/  @!P2 FFMA R53, -R46.reuse, UR4, R53 ;  /* 0x000000042e35ac23 */ /* 0x050fe20008000135 */
[----:B---3--:R-:W-:-:S05]  /*0fd0*/  @P2 FFMA R53, R46, UR4, R33 ;  /* 0x000000042e352c23 */ /* 0x008fca0008000021 */
[----:B------:R1:W-:Y:S01]  /*0fe0*/  ST.E desc[UR36][R4.64+0x8], R53 ;  /* 0x0000083504007985 */ /* 0x0003e2000c101924 */
[----:B------:R-:W-:-:S13]  /*0ff0*/  ISETP.NE.AND P2, PT, R8, 0x3, PT ;  /* 0x000000030800780c */ /* 0x000fda0003f45270 */
[----:B-1----:R-:W-:Y:S05]  /*1000*/  CALL.REL.NOINC `($_Z12calcDistance10PointFieldP13DistanceField$__internal_accurate_pow) ;  /* 0x00000010002c7944 */ /* 0x002fea0003c00000 */
[----:B------:R-:W-:Y:S05]  /*1010*/  BSYNC.RECONVERGENT B4 ;  /* 0x0000000000047941 */ /* 0x000fea0003800200 */
.L_x_20:
[----:B------:R-:W-:Y:S01]  /*1020*/  FADD R52, R44, -R23 ;  /* 0x800000172c347221 */ /* 0x000fe20000000000 */
[----:B------:R-:W-:Y:S01]  /*1030*/  DADD R24, R36, 2 ;  /* 0x4000000024187429 */ /* 0x000fe20000000000 */
[C---:B------:R-:W-:Y:S01]  /*1040*/  FSETP.NEU.AND P4, PT, R42.reuse, RZ, PT ;  /* 0x000000ff2a00720b */ /* 0x040fe20003f8d000 */
[----:B------:R-:W-:Y:S01]  /*1050*/  BSSY.RECONVERGENT B4, `(.L_x_21) ;  /* 0x0000010000047945 */ /* 0x000fe20003800200 */
[----:B------:R-:W0:Y:S01]  /*1060*/  F2F.F64.F32 R22, R52 ;  /* 0x0000003400167310 */ /* 0x000e220000201800 */
[----:B------:R-:W-:-:S06]  /*1070*/  FSETP.NEU.AND P3, PT, R42, 1, PT ;  /* 0x3f8000002a00780b */ /* 0x000fcc0003f6d000 */
[----:B------:R-:W-:Y:S02]  /*1080*/  LOP3.LUT R24, R25, 0x7ff00000, RZ, 0xc0, !PT ;  /* 0x7ff0000019187812 */ /* 0x000fe400078ec0ff */
[----:B------:R-:W-:Y:S02]  /*1090*/  FSEL R25, R30, RZ, P4 ;  /* 0x000000ff1e197208 */ /* 0x000fe40002000000 */
[----:B------:R-:W-:Y:S02]  /*10a0*/  ISETP.NE.AND P5, PT, R24, 0x7ff00000, PT ;  /* 0x7ff000001800780c */ /* 0x000fe40003fa5270 */
[----:B------:R-:W-:Y:S01]  /*10b0*/  FSEL R24, R26, RZ, P4 ;  /* 0x000000ff1a187208 */ /* 0x000fe20002000000 */
[----:B0-----:R-:W-:-:S10]  /*10c0*/  DADD R50, -RZ, |R22| ;  /* 0x00000000ff327229 */ /* 0x001fd40000000516 */
[----:B------:R-:W-:Y:S01]  /*10d0*/  IMAD.MOV.U32 R26, RZ, RZ, R50 ;  /* 0x000000ffff1a7224 */ /* 0x000fe200078e0032 */
[----:B------:R-:W-:Y:S06]  /*10e0*/  @P5 BRA `(.L_x_22) ;  /* 0x0000000000185947 */ /* 0x000fec0003800000 */
[----:B------:R-:W-:-:S13]  /*10f0*/  FSETP.NAN.AND P4, PT, R42, R42, PT ;  /* 0x0000002a2a00720b */ /* 0x000fda0003f88000 */
[----:B------:R-:W-:Y:S01]  /*1100*/  @P4 DADD R24, R36, 2 ;  /* 0x4000000024184429 */ /* 0x000fe20000000000 */
[----:B------:R-:W-:Y:S10]  /*1110*/  @P4 BRA `(.L_x_22) ;  /* 0x00000000000c4947 */ /* 0x000ff40003800000 */
[----:B------:R-:W-:-:S14]  /*1120*/  DSETP.NEU.AND P4, PT, |R36|, +INF , PT ;  /* 0x7ff000002400742a */ /* 0x000fdc0003f8d200 */
[----:B------:R-:W-:Y:S01]  /*1130*/  @!P4 MOV R24, 0x0 ;  /* 0x000000000018c802 */ /* 0x000fe20000000f00 */
[----:B------:R-:W-:-:S07]  /*1140*/  @!P4 IMAD.MOV.U32 R25, RZ, RZ, 0x7ff00000 ;  /* 0x7ff00000ff19c424 */ /* 0x000fce00078e00ff */
.L_x_22:
[----:B------:R-:W-:Y:S05]  /*1150*/  BSYNC.RECONVERGENT B4 ;  /* 0x0000000000047941 */ /* 0x000fea0003800200 */
.L_x_21:
[----:B------:R-:W-:Y:S01]  /*1160*/  BSSY.RECONVERGENT B4, `(.L_x_23) ;  /* 0x0000005000047945 */ /* 0x000fe20003800200 */
[----:B------:R-:W-:Y:S02]  /*1170*/  FSEL R42, R24, RZ, P3 ;  /* 0x000000ff182a7208 */ /* 0x000fe40001800000 */
[----:B------:R-:W-:Y:S02]  /*1180*/  FSEL R43, R25, 1.875, P3 ;  /* 0x3ff00000192b7808 */ /* 0x000fe40001800000 */
[----:B------:R-:W-:-:S07]  /*1190*/  MOV R50, 0x11b0 ;  /* 0x000011b000327802 */ /* 0x000fce0000000f00 */
[----:B------:R-:W-:Y:S05]  /*11a0*/  CALL.REL.NOINC `($_Z12calcDistance10PointFieldP13DistanceField$__internal_accurate_pow) ;  /* 0x0000000c00c47944 */ /* 0x000fea0003c00000 */
[----:B------:R-:W-:Y:S05]  /*11b0*/  BSYNC.RECONVERGENT B4 ;  /* 0x0000000000047941 */ /* 0x000fea0003800200 */
.L_x_23:
[----:B------:R-:W-:Y:S01]  /*11c0*/  DADD R24, R22, 2 ;  /* 0x4000000016187429 */ /* 0x000fe20000000000 */
[----:B------:R-:W-:Y:S01]  /*11d0*/  FADD R53, R18, -R53 ;  /* 0x8000003512357221 */ /* 0x000fe20000000000 */
[C---:B------:R-:W-:Y:S01]  /*11e0*/  FSETP.NEU.AND P4, PT, R52.reuse, RZ, PT ;  /* 0x000000ff3400720b */ /* 0x040fe20003f8d000 */
[----:B------:R-:W-:Y:S01]  /*11f0*/  BSSY.RECONVERGENT B4, `(.L_x_24) ;  /* 0x000000f000047945 */ /* 0x000fe20003800200 */
[----:B------:R-:W-:Y:S01]  /*1200*/  FSETP.NEU.AND P3, PT, R52, 1, PT ;  /* 0x3f8000003400780b */ /* 0x000fe20003f6d000 */
[----:B------:R-:W0:Y:S05]  /*1210*/  F2F.F64.F32 R36, R53 ;  /* 0x0000003500247310 */ /* 0x000e2a0000201800 */
[----:B------:R-:W-:-:S02]  /*1220*/  LOP3.LUT R24, R25, 0x7ff00000, RZ, 0xc0, !PT ;  /* 0x7ff0000019187812 */ /* 0x000fc400078ec0ff */
[----:B------:R-:W-:Y:S02]  /*1230*/  FSEL R25, R30, RZ, P4 ;  /* 0x000000ff1e197208 */ /* 0x000fe40002000000 */
[----:B------:R-:W-:Y:S02]  /*1240*/  ISETP.NE.AND P5, PT, R24, 0x7ff00000, PT ;  /* 0x7ff000001800780c */ /* 0x000fe40003fa5270 */
[----:B------:R-:W-:Y:S01]  /*1250*/  FSEL R24, R26, RZ, P4 ;  /* 0x000000ff1a187208 */ /* 0x000fe20002000000 */
[----:B0-----:R-:W-:-:S10]  /*1260*/  DADD R50, -RZ, |R36| ;  /* 0x00000000ff327229 */ /* 0x001fd40000000524 */
[----:B------:R-:W-:Y:S05]  /*1270*/  @P5 BRA `(.L_x_25) ;  /* 0x0000000000185947 */ /* 0x000fea0003800000 */
[----:B------:R-:W-:-:S13]  /*1280*/  FSETP.NAN.AND P4, PT, R52, R52, PT ;  /* 0x000000343400720b */ /* 0x000fda0003f88000 */
[----:B------:R-:W-:Y:S01]  /*1290*/  @P4 DADD R24, R22, 2 ;  /* 0x4000000016184429 */ /* 0x000fe20000000000 */
[----:B------:R-:W-:Y:S10]  /*12a0*/  @P4 BRA `(.L_x_25) ;  /* 0x00000000000c4947 */ /* 0x000ff40003800000 */
[----:B------:R-:W-:-:S14]  /*12b0*/  DSETP.NEU.AND P4, PT, |R22|, +INF , PT ;  /* 0x7ff000001600742a */ /* 0x000fdc0003f8d200 */
[----:B------:R-:W-:Y:S02]  /*12c0*/  @!P4 IMAD.MOV.U32 R24, RZ, RZ, 0x0 ;  /* 0x00000000ff18c424 */ /* 0x000fe400078e00ff */
[----:B------:R-:W-:-:S07]  /*12d0*/  @!P4 IMAD.MOV.U32 R25, RZ, RZ, 0x7ff00000 ;  /* 0x7ff00000ff19c424 */ /* 0x000fce00078e00ff */
.L_x_25:
[----:B------:R-:W-:Y:S05]  /*12e0*/  BSYNC.RECONVERGENT B4 ;  /* 0x0000000000047941 */ /* 0x000fea0003800200 */
.L_x_24:
[----:B------:R-:W-:Y:S01]  /*12f0*/  FSEL R22, R24, RZ, P3 ;  /* 0x000000ff18167208 */ /* 0x000fe20001800000 */
[----:B------:R-:W-:Y:S01]  /*1300*/  BSSY.RECONVERGENT B4, `(.L_x_26) ;  /* 0x0000006000047945 */ /* 0x000fe20003800200 */
[----:B------:R-:W-:Y:S02]  /*1310*/  FSEL R23, R25, 1.875, P3 ;  /* 0x3ff0000019177808 */ /* 0x000fe40001800000 */
[----:B------:R-:W-:Y:S02]  /*1320*/  MOV R26, R50 ;  /* 0x00000032001a7202 */ /* 0x000fe40000000f00 */
[----:B------:R-:W-:Y:S02]  /*1330*/  MOV R50, 0x1360 ;  /* 0x0000136000327802 */ /* 0x000fe40000000f00 */
[----:B------:R-:W-:-:S11]  /*1340*/  DADD R42, R42, R22 ;  /* 0x000000002a2a7229 */ /* 0x000fd60000000016 */
[----:B------:R-:W-:Y:S05]  /*1350*/  CALL.REL.NOINC `($_Z12calcDistance10PointFieldP13DistanceField$__internal_accurate_pow) ;  /* 0x0000000c00587944 */ /* 0x000fea0003c00000 */
[----:B------:R-:W-:Y:S05]  /*1360*/  BSYNC.RECONVERGENT B4 ;  /* 0x0000000000047941 */ /* 0x000fea0003800200 */
.L_x_26:
[----:B------:R-:W-:Y:S01]  /*1370*/  DADD R22, R36, 2 ;  /* 0x4000000024167429 */ /* 0x000fe20000000000 */
[C---:B------:R-:W-:Y:S01]  /*1380*/  FSETP.NEU.AND P4, PT, R53.reuse, RZ, PT ;  /* 0x000000ff3500720b */ /* 0x040fe20003f8d000 */
[----:B------:R-:W-:Y:S01]  /*1390*/  BSSY.RECONVERGENT B4, `(.L_x_27) ;  /* 0x000000d000047945 */ /* 0x000fe20003800200 */
[----:B------:R-:W-:Y:S02]  /*13a0*/  FSETP.NEU.AND P3, PT, R53, 1, PT ;  /* 0x3f8000003500780b */ /* 0x000fe40003f6d000 */
[----:B------:R-:W-:Y:S02]  /*13b0*/  FSEL R26, R26, RZ, P4 ;  /* 0x000000ff1a1a7208 */ /* 0x000fe40002000000 */
[----:B------:R-:W-:-:S03]  /*13c0*/  FSEL R27, R30, RZ, P4 ;  /* 0x000000ff1e1b7208 */ /* 0x000fc60002000000 */
[----:B------:R-:W-:-:S04]  /*13d0*/  LOP3.LUT R22, R23, 0x7ff00000, RZ, 0xc0, !PT ;  /* 0x7ff0000017167812 */ /* 0x000fc800078ec0ff */
[----:B------:R-:W-:-:S13]  /*13e0*/  ISETP.NE.AND P5, PT, R22, 0x7ff00000, PT ;  /* 0x7ff000001600780c */ /* 0x000fda0003fa5270 */
[----:B------:R-:W-:Y:S05]  /*13f0*/  @P5 BRA `(.L_x_28) ;  /* 0x0000000000185947 */ /* 0x000fea0003800000 */
[----:B------:R-:W-:-:S13]  /*1400*/  FSETP.NAN.AND P4, PT, R53, R53, PT ;  /* 0x000000353500720b */ /* 0x000fda0003f88000 */
[----:B------:R-:W-:Y:S01]  /*1410*/  @P4 DADD R26, R36, 2 ;  /* 0x40000000241a4429 */ /* 0x000fe20000000000 */
[----:B------:R-:W-:Y:S10]  /*1420*/  @P4 BRA `(.L_x_28) ;  /* 0x00000000000c4947 */ /* 0x000ff40003800000 */
[----:B------:R-:W-:-:S14]  /*1430*/  DSETP.NEU.AND P4, PT, |R36|, +INF , PT ;  /* 0x7ff000002400742a */ /* 0x000fdc0003f8d200 */
[----:B------:R-:W-:Y:S02]  /*1440*/  @!P4 IMAD.MOV.U32 R26, RZ, RZ, 0x0 ;  /* 0x00000000ff1ac424 */ /* 0x000fe400078e00ff */
[----:B------:R-:W-:-:S07]  /*1450*/  @!P4 IMAD.MOV.U32 R27, RZ, RZ, 0x7ff00000 ;  /* 0x7ff00000ff1bc424 */ /* 0x000fce00078e00ff */
.L_x_28:
[----:B------:R-:W-:Y:S05]  /*1460*/  BSYNC.RECONVERGENT B4 ;  /* 0x0000000000047941 */ /* 0x000fea0003800200 */
.L_x_27:
[----:B------:R-:W-:Y:S01]  /*1470*/  FSEL R22, R26, RZ, P3 ;  /* 0x000000ff1a167208 */ /* 0x000fe20001800000 */
[----:B------:R-:W-:Y:S01]  /*1480*/  IMAD.MOV.U32 R29, RZ, RZ, 0x3fd80000 ;  /* 0x3fd80000ff1d7424 */ /* 0x000fe200078e00ff */
[----:B------:R-:W-:Y:S01]  /*1490*/  FSEL R23, R27, 1.875, P3 ;  /* 0x3ff000001b177808 */ /* 0x000fe20001800000 */
[----:B------:R-:W-:Y:S01]  /*14a0*/  BSSY.RECONVERGENT B4, `(.L_x_29) ;  /* 0x0000015000047945 */ /* 0x000fe20003800200 */
[----:B------:R-:W-:-:S04]  /*14b0*/  MOV R28, 0x0 ;  /* 0x00000000001c7802 */ /* 0x000fc80000000f00 */
[----:B------:R-:W-:-:S06]  /*14c0*/  DADD R42, R42, R22 ;  /* 0x000000002a2a7229 */ /* 0x000fcc0000000016 */
[----:B------:R-:W0:Y:S04]  /*14d0*/  MUFU.RSQ64H R33, R43 ;  /* 0x0000002b00217308 */ /* 0x000e280000001c00 */
[----:B------:R-:W-:-:S05]  /*14e0*/  VIADD R32, R43, 0xfcb00000 ;  /* 0xfcb000002b207836 */ /* 0x000fca0000000000 */
[----:B------:R-:W-:Y:S01]  /*14f0*/  ISETP.GE.U32.AND P3, PT, R32, 0x7ca00000, PT ;  /* 0x7ca000002000780c */ /* 0x000fe20003f66070 */
[----:B0-----:R-:W-:-:S08]  /*1500*/  DMUL R22, R32, R32 ;  /* 0x0000002020167228 */ /* 0x001fd00000000000 */
[----:B------:R-:W-:-:S08]  /*1510*/  DFMA R22, R42, -R22, 1 ;  /* 0x3ff000002a16742b */ /* 0x000fd00000000816 */
[----:B------:R-:W-:Y:S02]  /*1520*/  DFMA R28, R22, R28, 0.5 ;  /* 0x3fe00000161c742b */ /* 0x000fe4000000001c */
[----:B------:R-:W-:-:S08]  /*1530*/  DMUL R22, R32, R22 ;  /* 0x0000001620167228 */ /* 0x000fd00000000000 */
[----:B------:R-:W-:-:S08]  /*1540*/  DFMA R28, R28, R22, R32 ;  /* 0x000000161c1c722b */ /* 0x000fd00000000020 */
[----:B------:R-:W-:Y:S02]  /*1550*/  DMUL R26, R42, R28 ;  /* 0x0000001c2a1a7228 */ /* 0x000fe40000000000 */
[----:B------:R-:W-:Y:S02]  /*1560*/  VIADD R23, R29, 0xfff00000 ;  /* 0xfff000001d177836 */ /* 0x000fe40000000000 */
[----:B------:R-:W-:-:S04]  /*1570*/  IMAD.MOV.U32 R22, RZ, RZ, R28 ;  /* 0x000000ffff167224 */ /* 0x000fc800078e001c */
[----:B------:R-:W-:-:S08]  /*1580*/  DFMA R24, R26, -R26, R42 ;  /* 0x8000001a1a18722b */ /* 0x000fd0000000002a */
[----:B------:R-:W-:Y:S01]  /*1590*/  DFMA R30, R24, R22, R26 ;  /* 0x00000016181e722b */ /* 0x000fe2000000001a */
[----:B------:R-:W-:Y:S10]  /*15a0*/  @!P3 BRA `(.L_x_30) ;  /* 0x000000000010b947 */ /* 0x000ff40003800000 */
[----:B------:R-:W-:-:S07]  /*15b0*/  MOV R30, 0x15d0 ;  /* 0x000015d0001e7802 */ /* 0x000fce0000000f00 */
[----:B------:R-:W-:Y:S05]  /*15c0*/  CALL.REL.NOINC `($__internal_0_$__cuda_sm20_dsqrt_rn_f64_mediumpath_v1) ;  /* 0x0000000000787944 */ /* 0x000fea0003c00000 */
[----:B------:R-:W-:Y:S01]  /*15d0*/  MOV R30, R22 ;  /* 0x00000016001e7202 */ /* 0x000fe20000000f00 */
[----:B------:R-:W-:-:S07]  /*15e0*/  IMAD.MOV.U32 R31, RZ, RZ, R23 ;  /* 0x000000ffff1f7224 */ /* 0x000fce00078e0017 */
.L_x_30:
[----:B------:R-:W-:Y:S05]  /*15f0*/  BSYNC.RECONVERGENT B4 ;  /* 0x0000000000047941 */ /* 0x000fea0003800200 */
.L_x_29:
[----:B------:R-:W-:Y:S02]  /*1600*/  VIADD R6, R6, 0x1 ;  /* 0x0000000106067836 */ /* 0x000fe40000000000 */
[----:B------:R-:W-:Y:S01]  /*1610*/  VIADD R7, R7, 0x1 ;  /* 0x0000000107077836 */ /* 0x000fe20000000000 */
[----:B------:R-:W-:Y:S06]  /*1620*/  @P2 BRA `(.L_x_31) ;  /* 0xfffffff000f42947 */ /* 0x000fec000383ffff */
[----:B------:R-:W-:Y:S05]  /*1630*/  BSYNC.RECONVERGENT B1 ;  /* 0x0000000000017941 */ /* 0x000fea0003800200 */
.L_x_17:
[----:B------:R-:W-:Y:S05]  /*1640*/  @P1 BRA `(.L_x_32) ;  /* 0xfffffff000ac1947 */ /* 0x000fea000383ffff */
[----:B------:R-:W-:Y:S05]  /*1650*/  BSYNC.RECONVERGENT B2 ;  /* 0x0000000000027941 */ /* 0x000fea0003800200 */
.L_x_16:
[----:B------:R-:W-:Y:S05]  /*1660*/  @P0 BRA `(.L_x_33) ;  /* 0xfffffff000640947 */ /* 0x000fea000383ffff */
[----:B------:R-:W-:Y:S05]  /*1670*/  BSYNC.RECONVERGENT B3 ;  /* 0x0000000000037941 */ /* 0x000fea0003800200 */
.L_x_15:
[----:B------:R-:W0:Y:S02]  /*1680*/  LDC.64 R12, c[0x0][0x390] ;  /* 0x0000e400ff0c7b82 */ /* 0x000e240000000a00 */
[----:B0-----:R-:W2:Y:S02]  /*1690*/  LDG.E.64 R6, desc[UR36][R12.64+0x8] ;  /* 0x000008240c067981 */ /* 0x001ea4000c1e1b00 */
[----:B--2---:R-:W-:-:S06]  /*16a0*/  IMAD.WIDE.U32 R6, R49, 0x8, R6 ;  /* 0x0000000831067825 */ /* 0x004fcc00078e0006 */
[----:B------:R-:W2:Y:S01]  /*16b0*/  LD.E.64 R6, desc[UR36][R6.64] ;  /* 0x0000002406067980 */ /* 0x000ea2000c101b00 */
[----:B------:R-:W0:Y:S01]  /*16c0*/  F2F.F32.F64 R31, R30 ;  /* 0x0000001e001f7310 */ /* 0x000e220000301000 */
[----:B--2---:R-:W-:-:S06]  /*16d0*/  IMAD.WIDE.U32 R8, R48, 0x8, R6 ;  /* 0x0000000830087825 */ /* 0x004fcc00078e0006 */
[----:B------:R-:W2:Y:S02]  /*16e0*/  LD.E.64 R8, desc[UR36][R8.64] ;  /* 0x0000002408087980 */ /* 0x000ea4000c101b00 */
[----:B--2---:R-:W-:-:S05]  /*16f0*/  IMAD.WIDE.U32 R10, R47, 0x4, R8 ;  /* 0x000000042f0a7825 */ /* 0x004fca00078e0008 */
[----:B0-----:R0:W-:Y:S04]  /*1700*/  ST.E desc[UR36][R10.64], R31 ;  /* 0x0000001f0a007985 */ /* 0x0011e8000c101924 */
[----:B------:R-:W2:Y:S01]  /*1710*/  LDG.E R0, desc[UR36][R12.64] ;  /* 0x000000240c007981 */ /* 0x000ea2000c1e1900 */
[----:B------:R-:W-:-:S04]  /*1720*/  IADD3 R47, PT, PT, R47, 0x1, RZ ;  /* 0x000000012f2f7810 */ /* 0x000fc80007ffe0ff */
[----:B--2---:R-:W-:-:S13]  /*1730*/  ISETP.GE.AND P0, PT, R47, R0, PT ;  /* 0x000000002f00720c */ /* 0x004fda0003f06270 */
[----:B0-----:R-:W-:Y:S05]  /*1740*/  @!P0 BRA `(.L_x_34) ;  /* 0xffffffe8007c8947 */ /* 0x001fea000383ffff */
[----:B------:R-:W-:Y:S05]  /*1750*/  BSYNC.RECONVERGENT B0 ;  /* 0x0000000000007941 */ /* 0x000fea0003800200 */
.L_x_2:
[----:B------:R-:W-:-:S04]  /*1760*/  MOV R0, 0x8 ;  /* 0x0000000800007802 */ /* 0x000fc80000000f00 */
[----:B------:R0:W1:Y:S03]  /*1770*/  LDC.64 R2, c[0x4][R0] ;  /* 0x0100000000027b82 */ /* 0x0000660000000a00 */
[----:B------:R-:W-:-:S07]  /*1780*/  LEPC R20, `(.L_x_35) ;  /* 0x000000001014794e */ /* 0x000fce0000000000 */
[----:B01----:R-:W-:Y:S05]  /*1790*/  CALL.ABS.NOINC R2 ;  /* 0x0000000002007343 */ /* 0x003fea0003c00000 */
.L_x_35:
[----:B------:R-:W-:Y:S05]  /*17a0*/  EXIT ;  /* 0x000000000000794d */ /* 0x000fea0003800000 */
        .weak           $__internal_0_$__cuda_sm20_dsqrt_rn_f64_mediumpath_v1
        .type           $__internal_0_$__cuda_sm20_dsqrt_rn_f64_mediumpath_v1,@function
        .size           $__internal_0_$__cuda_sm20_dsqrt_rn_f64_mediumpath_v1,($__internal_1_$__cuda_sm3x_div_rn_noftz_f32_slowpath - $__internal_0_$__cuda_sm20_dsqrt_rn_f64_mediumpath_v1)
$__internal_0_$__cuda_sm20_dsqrt_rn_f64_mediumpath_v1:
[----:B------:R-:W-:Y:S01]  /*17b0*/  ISETP.GE.U32.AND P3, PT, R32, -0x3400000, PT ;  /* 0xfcc000002000780c */ /* 0x000fe20003f66070 */
[----:B------:R-:W-:Y:S01]  /*17c0*/  BSSY.RECONVERGENT B5, `(.L_x_36) ;  /* 0x0000024000057945 */ /* 0x000fe20003800200 */
[----:B------:R-:W-:-:S11]  /*17d0*/  IMAD.MOV.U32 R22, RZ, RZ, R28 ;  /* 0x000000ffff167224 */ /* 0x000fd600078e001c */
[----:B------:R-:W-:Y:S05]  /*17e0*/  @!P3 BRA `(.L_x_37) ;  /* 0x000000000020b947 */ /* 0x000fea0003800000 */
[----:B------:R-:W-:-:S10]  /*17f0*/  DFMA.RM R22, R24, R22, R26 ;  /* 0x000000161816722b */ /* 0x000fd4000000401a */
[----:B------:R-:W-:-:S05]  /*1800*/  IADD3 R24, P3, PT, R22, 0x1, RZ ;  /* 0x0000000116187810 */ /* 0x000fca0007f7e0ff */
[----:B------:R-:W-:-:S06]  /*1810*/  IMAD.X R25, RZ, RZ, R23, P3 ;  /* 0x000000ffff197224 */ /* 0x000fcc00018e0617 */
[----:B------:R-:W-:-:S08]  /*1820*/  DFMA.RP R42, -R22, R24, R42 ;  /* 0x00000018162a722b */ /* 0x000fd0000000812a */
[----:B------:R-:W-:-:S06]  /*1830*/  DSETP.GT.AND P3, PT, R42, RZ, PT ;  /* 0x000000ff2a00722a */ /* 0x000fcc0003f64000 */
[----:B------:R-:W-:Y:S02]  /*1840*/  FSEL R22, R24, R22, P3 ;  /* 0x0000001618167208 */ /* 0x000fe40001800000 */
[----:B------:R-:W-:Y:S01]  /*1850*/  FSEL R23, R25, R23, P3 ;  /* 0x0000001719177208 */ /* 0x000fe20001800000 */
[----:B------:R-:W-:Y:S06]  /*1860*/  BRA `(.L_x_38) ;  /* 0x0000000000647947 */ /* 0x000fec0003800000 */
.L_x_37:
[----:B------:R-:W-:-:S14]  /*1870*/  DSETP.NE.AND P3, PT, R42, RZ, PT ;  /* 0x000000ff2a00722a */ /* 0x000fdc0003f65000 */
[----:B------:R-:W-:Y:S05]  /*1880*/  @!P3 BRA `(.L_x_39) ;  /* 0x000000000058b947 */ /* 0x000fea0003800000 */
[----:B------:R-:W-:-:S13]  /*1890*/  ISETP.GE.AND P3, PT, R43, RZ, PT ;  /* 0x000000ff2b00720c */ /* 0x000fda0003f66270 */
[----:B------:R-:W-:Y:S01]  /*18a0*/  @!P3 IMAD.MOV.U32 R22, RZ, RZ, 0x0 ;  /* 0x00000000ff16b424 */ /* 0x000fe200078e00ff */
[----:B------:R-:W-:Y:S01]  /*18b0*/  @!P3 MOV R23, 0xfff80000 ;  /* 0xfff800000017b802 */ /* 0x000fe20000000f00 */
[----:B------:R-:W-:Y:S06]  /*18c0*/  @!P3 BRA `(.L_x_38) ;  /* 0x00000000004cb947 */ /* 0x000fec0003800000 */
[----:B------:R-:W-:-:S13]  /*18d0*/  ISETP.GT.AND P3, PT, R43, 0x7fefffff, PT ;  /* 0x7fefffff2b00780c */ /* 0x000fda0003f64270 */
[----:B------:R-:W-:Y:S05]  /*18e0*/  @P3 BRA `(.L_x_39) ;  /* 0x0000000000403947 */ /* 0x000fea0003800000 */
[----:B------:R-:W-:Y:S01]  /*18f0*/  DMUL R22, R42, 8.11296384146066816958e+31 ;  /* 0x469000002a167828 */ /* 0x000fe20000000000 */
[----:B------:R-:W-:Y:S02]  /*1900*/  IMAD.MOV.U32 R24, RZ, RZ, RZ ;  /* 0x000000ffff187224 */ /* 0x000fe400078e00ff */
[----:B------:R-:W-:Y:S02]  /*1910*/  IMAD.MOV.U32 R26, RZ, RZ, 0x0 ;  /* 0x00000000ff1a7424 */ /* 0x000fe400078e00ff */
[----:B------:R-:W-:Y:S01]  /*1920*/  IMAD.MOV.U32 R27, RZ, RZ, 0x3fd80000 ;  /* 0x3fd80000ff1b7424 */ /* 0x000fe200078e00ff */
[----:B------:R-:W0:Y:S02]  /*1930*/  MUFU.RSQ64H R25, R23 ;  /* 0x0000001700197308 */ /* 0x000e240000001c00 */
[----:B0-----:R-:W-:-:S08]  /*1940*/  DMUL R28, R24, R24 ;  /* 0x00000018181c7228 */ /* 0x001fd00000000000 */
[----:B------:R-:W-:-:S08]  /*1950*/  DFMA R28, R22, -R28, 1 ;  /* 0x3ff00000161c742b */ /* 0x000fd0000000081c */
[----:B------:R-:W-:Y:S02]  /*1960*/  DFMA R26, R28, R26, 0.5 ;  /* 0x3fe000001c1a742b */ /* 0x000fe4000000001a */
[----:B------:R-:W-:-:S08]  /*1970*/  DMUL R28, R24, R28 ;  /* 0x0000001c181c7228 */ /* 0x000fd00000000000 */
[----:B------:R-:W-:-:S08]  /*1980*/  DFMA R26, R26, R28, R24 ;  /* 0x0000001c1a1a722b */ /* 0x000fd00000000018 */
[----:B------:R-:W-:Y:S02]  /*1990*/  DMUL R24, R22, R26 ;  /* 0x0000001a16187228 */ /* 0x000fe40000000000 */
[----:B------:R-:W-:-:S06]  /*19a0*/  IADD3 R27, PT, PT, R27, -0x100000, RZ ;  /* 0xfff000001b1b7810 */ /* 0x000fcc0007ffe0ff */
[----:B------:R-:W-:-:S08]  /*19b0*/  DFMA R28, R24, -R24, R22 ;  /* 0x80000018181c722b */ /* 0x000fd00000000016 */
[----:B------:R-:W-:-:S10]  /*19c0*/  DFMA R22, R26, R28, R24 ;  /* 0x0000001c1a16722b */ /* 0x000fd40000000018 */
[----:B------:R-:W-:Y:S01]  /*19d0*/  VIADD R23, R23, 0xfcb00000 ;  /* 0xfcb0000017177836 */ /* 0x000fe20000000000 */
[----:B------:R-:W-:Y:S06]  /*19e0*/  BRA `(.L_x_38) ;  /* 0x0000000000047947 */ /* 0x000fec0003800000 */
.L_x_39:
[----:B------:R-:W-:-:S11]  /*19f0*/  DADD R22, R42, R42 ;  /* 0x000000002a167229 */ /* 0x000fd6000000002a */
.L_x_38:
[----:B------:R-:W-:Y:S05]  /*1a00*/  BSYNC.RECONVERGENT B5 ;  /* 0x0000000000057941 */ /* 0x000fea0003800200 */
.L_x_36:
[----:B------:R-:W-:-:S04]  /*1a10*/  IMAD.MOV.U32 R31, RZ, RZ, 0x0 ;  /* 0x00000000ff1f7424 */ /* 0x000fc800078e00ff */
[----:B------:R-:W-:Y:S05]  /*1a20*/  RET.REL.NODEC R30 `(_Z12calcDistance10PointFieldP13DistanceField) ;  /* 0xffffffe41e747950 */ /* 0x000fea0003c3ffff */
        .weak           $__internal_1_$__cuda_sm3x_div_rn_noftz_f32_slowpath
        .type           $__internal_1_$__cuda_sm3x_div_rn_noftz_f32_slowpath,@function
        .size           $__internal_1_$__cuda_sm3x_div_rn_noftz_f32_slowpath,($_Z12calcDistance10PointFieldP13DistanceField$__internal_accurate_pow - $__internal_1_$__cuda_sm3x_div_rn_noftz_f32_slowpath)
$__internal_1_$__cuda_sm3x_div_rn_noftz_f32_slowpath:
[----:B------:R-:W-:Y:S01]  /*1a30*/  SHF.R.U32.HI R9, RZ, 0x17, R3 ;  /* 0x00000017ff097819 */ /* 0x000fe20000011603 */
[----:B------:R-:W-:Y:S01]  /*1a40*/  BSSY.RECONVERGENT B2, `(.L_x_40) ;  /* 0x0000063000027945 */ /* 0x000fe20003800200 */
[--C-:B------:R-:W-:Y:S02]  /*1a50*/  SHF.R.U32.HI R8, RZ, 0x17, R18.reuse ;  /* 0x00000017ff087819 */ /* 0x100fe40000011612 */
[----:B------:R-:W-:Y:S02]  /*1a60*/  LOP3.LUT R16, R9, 0xff, RZ, 0xc0, !PT ;  /* 0x000000ff09107812 */ /* 0x000fe400078ec0ff */
[----:B------:R-:W-:Y:S01]  /*1a70*/  LOP3.LUT R11, R8, 0xff, RZ, 0xc0, !PT ;  /* 0x000000ff080b7812 */ /* 0x000fe200078ec0ff */
[----:B------:R-:W-:Y:S01]  /*1a80*/  IMAD.MOV.U32 R8, RZ, RZ, R18 ;  /* 0x000000ffff087224 */ /* 0x000fe200078e0012 */
[----:B------:R-:W-:-:S03]  /*1a90*/  IADD3 R12, PT, PT, R16, -0x1, RZ ;  /* 0xffffffff100c7810 */ /* 0x000fc60007ffe0ff */
[----:B------:R-:W-:Y:S01]  /*1aa0*/  VIADD R10, R11, 0xffffffff ;  /* 0xffffffff0b0a7836 */ /* 0x000fe20000000000 */
[----:B------:R-:W-:-:S04]  /*1ab0*/  ISETP.GT.U32.AND P0, PT, R12, 0xfd, PT ;  /* 0x000000fd0c00780c */ /* 0x000fc80003f04070 */
[----:B------:R-:W-:-:S13]  /*1ac0*/  ISETP.GT.U32.OR P0, PT, R10, 0xfd, P0 ;  /* 0x000000fd0a00780c */ /* 0x000fda0000704470 */
[----:B------:R-:W-:Y:S01]  /*1ad0*/  @!P0 MOV R9, RZ ;  /* 0x000000ff00098202 */ /* 0x000fe20000000f00 */
[----:B------:R-:W-:Y:S06]  /*1ae0*/  @!P0 BRA `(.L_x_41) ;  /* 0x00000000005c8947 */ /* 0x000fec0003800000 */
[----:B------:R-:W-:Y:S02]  /*1af0*/  FSETP.GTU.FTZ.AND P0, PT, |R18|, +INF , PT ;  /* 0x7f8000001200780b */ /* 0x000fe40003f1c200 */
[----:B------:R-:W-:-:S04]  /*1b00*/  FSETP.GTU.FTZ.AND P1, PT, |R3|, +INF , PT ;  /* 0x7f8000000300780b */ /* 0x000fc80003f3c200 */
[----:B------:R-:W-:-:S13]  /*1b10*/  PLOP3.LUT P0, PT, P0, P1, PT, 0xf8, 0x8f ;  /* 0x00000000008f781c */ /* 0x000fda0000703f70 */
[----:B------:R-:W-:Y:S05]  /*1b20*/  @P0 BRA `(.L_x_42) ;  /* 0x00000004004c0947 */ /* 0x000fea0003800000 */
[----:B------:R-:W-:-:S13]  /*1b30*/  LOP3.LUT P0, RZ, R3, 0x7fffffff, R8, 0xc8, !PT ;  /* 0x7fffffff03ff7812 */ /* 0x000fda000780c808 */
[----:B------:R-:W-:Y:S05]  /*1b40*/  @!P0 BRA `(.L_x_43) ;  /* 0x00000004003c8947 */ /* 0x000fea0003800000 */
[C---:B------:R-:W-:Y:S02]  /*1b50*/  FSETP.NEU.FTZ.AND P0, PT, |R18|.reuse, +INF , PT ;  /* 0x7f8000001200780b */ /* 0x040fe40003f1d200 */
[----:B------:R-:W-:Y:S02]  /*1b60*/  FSETP.NEU.FTZ.AND P2, PT, |R3|, +INF , PT ;  /* 0x7f8000000300780b */ /* 0x000fe40003f5d200 */
[----:B------:R-:W-:-:S11]  /*1b70*/  FSETP.NEU.FTZ.AND P1, PT, |R18|, +INF , PT ;  /* 0x7f8000001200780b */ /* 0x000fd60003f3d200 */
[----:B------:R-:W-:Y:S05]  /*1b80*/  @!P2 BRA !P0, `(.L_x_43) ;  /* 0x00000004002ca947 */ /* 0x000fea0004000000 */
[----:B------:R-:W-:-:S04]  /*1b90*/  LOP3.LUT P0, RZ, R8, 0x7fffffff, RZ, 0xc0, !PT ;  /* 0x7fffffff08ff7812 */ /* 0x000fc8000780c0ff */
[----:B------:R-:W-:-:S13]  /*1ba0*/  PLOP3.LUT P0, PT, P2, P0, PT, 0x2f, 0xf2 ;  /* 0x0000000000f2781c */ /* 0x000fda0001700577 */
[----:B------:R-:W-:Y:S05]  /*1bb0*/  @P0 BRA `(.L_x_44) ;  /* 0x0000000400180947 */ /* 0x000fea0003800000 */
[----:B------:R-:W-:-:S04]  /*1bc0*/  LOP3.LUT P0, RZ, R3, 0x7fffffff, RZ, 0xc0, !PT ;  /* 0x7fffffff03ff7812 */ /* 0x000fc8000780c0ff */
[----:B------:R-:W-:-:S13]  /*1bd0*/  PLOP3.LUT P0, PT, P1, P0, PT, 0x2f, 0xf2 ;  /* 0x0000000000f2781c */ /* 0x000fda0000f00577 */
[----:B------:R-:W-:Y:S05]  /*1be0*/  @P0 BRA `(.L_x_45) ;  /* 0x0000000400000947 */ /* 0x000fea0003800000 */
[----:B------:R-:W-:Y:S02]  /*1bf0*/  ISETP.GE.AND P0, PT, R10, RZ, PT ;  /* 0x000000ff0a00720c */ /* 0x000fe40003f06270 */
[----:B------:R-:W-:-:S11]  /*1c00*/  ISETP.GE.AND P1, PT, R12, RZ, PT ;  /* 0x000000ff0c00720c */ /* 0x000fd60003f26270 */
[----:B------:R-:W-:Y:S02]  /*1c10*/  @P0 IMAD.MOV.U32 R9, RZ, RZ, RZ ;  /* 0x000000ffff090224 */ /* 0x000fe400078e00ff */
[----:B------:R-:W-:Y:S01]  /*1c20*/  @!P0 FFMA R8, R18, 1.84467440737095516160e+19, RZ ;  /* 0x5f80000012088823 */ /* 0x000fe200000000ff */
[----:B------:R-:W-:Y:S02]  /*1c30*/  @!P0 IMAD.MOV.U32 R9, RZ, RZ, -0x40 ;  /* 0xffffffc0ff098424 */ /* 0x000fe400078e00ff */
[----:B------:R-:W-:-:S03]  /*1c40*/  @!P1 FFMA R3, R3, 1.84467440737095516160e+19, RZ ;  /* 0x5f80000003039823 */ /* 0x000fc600000000ff */
[----:B------:R-:W-:-:S07]  /*1c50*/  @!P1 IADD3 R9, PT, PT, R9, 0x40, RZ ;  /* 0x0000004009099810 */ /* 0x000fce0007ffe0ff */
.L_x_41:
[----:B------:R-:W-:Y:S01]  /*1c60*/  LEA R10, R16, 0xc0800000, 0x17 ;  /* 0xc0800000100a7811 */ /* 0x000fe200078eb8ff */
[----:B------:R-:W-:Y:S01]  /*1c70*/  VIADD R11, R11, 0xffffff81 ;  /* 0xffffff810b0b7836 */ /* 0x000fe20000000000 */
[----:B------:R-:W-:Y:S03]  /*1c80*/  BSSY.RECONVERGENT B3, `(.L_x_46) ;  /* 0x0000035000037945 */ /* 0x000fe60003800200 */
[----:B------:R-:W-:Y:S02]  /*1c90*/  IMAD.IADD R10, R3, 0x1, -R10 ;  /* 0x00000001030a7824 */ /* 0x000fe400078e0a0a */
[----:B------:R-:W-:Y:S02]  /*1ca0*/  IMAD R3, R11, -0x800000, R8 ;  /* 0xff8000000b037824 */ /* 0x000fe400078e0208 */
[----:B------:R-:W0:Y:S01]  /*1cb0*/  MUFU.RCP R12, R10 ;  /* 0x0000000a000c7308 */ /* 0x000e220000001000 */
[----:B------:R-:W-:-:S04]  /*1cc0*/  FADD.FTZ R14, -R10, -RZ ;  /* 0x800000ff0a0e7221 */ /* 0x000fc80000010100 */
[----:B0-----:R-:W-:-:S04]  /*1cd0*/  FFMA R13, R12, R14, 1 ;  /* 0x3f8000000c0d7423 */ /* 0x001fc8000000000e */
[----:B------:R-:W-:-:S04]  /*1ce0*/  FFMA R15, R12, R13, R12 ;  /* 0x0000000d0c0f7223 */ /* 0x000fc8000000000c */
[----:B------:R-:W-:-:S04]  /*1cf0*/  FFMA R8, R3, R15, RZ ;  /* 0x0000000f03087223 */ /* 0x000fc800000000ff */
[----:B------:R-:W-:-:S04]  /*1d00*/  FFMA R13, R14, R8, R3 ;  /* 0x000000080e0d7223 */ /* 0x000fc80000000003 */
[----:B------:R-:W-:Y:S01]  /*1d10*/  FFMA R20, R15, R13, R8 ;  /* 0x0000000d0f147223 */ /* 0x000fe20000000008 */
[----:B------:R-:W-:-:S03]  /*1d20*/  IADD3 R8, PT, PT, R11, 0x7f, -R16 ;  /* 0x0000007f0b087810 */ /* 0x000fc60007ffe810 */
[----:B------:R-:W-:Y:S01]  /*1d30*/  FFMA R13, R14, R20, R3 ;  /* 0x000000140e0d7223 */ /* 0x000fe20000000003 */
[----:B------:R-:W-:-:S03]  /*1d40*/  IADD3 R8, PT, PT, R8, R9, RZ ;  /* 0x0000000908087210 */ /* 0x000fc60007ffe0ff */
[----:B------:R-:W-:-:S05]  /*1d50*/  FFMA R12, R15, R13, R20 ;  /* 0x0000000d0f0c7223 */ /* 0x000fca0000000014 */
[----:B------:R-:W-:-:S04]  /*1d60*/  SHF.R.U32.HI R3, RZ, 0x17, R12 ;  /* 0x00000017ff037819 */ /* 0x000fc8000001160c */
[----:B------:R-:W-:-:S05]  /*1d70*/  LOP3.LUT R3, R3, 0xff, RZ, 0xc0, !PT ;  /* 0x000000ff03037812 */ /* 0x000fca00078ec0ff */
[----:B------:R-:W-:-:S04]  /*1d80*/  IMAD.IADD R11, R3, 0x1, R8 ;  /* 0x00000001030b7824 */ /* 0x000fc800078e0208 */
[----:B------:R-:W-:-:S05]  /*1d90*/  VIADD R3, R11, 0xffffffff ;  /* 0xffffffff0b037836 */ /* 0x000fca0000000000 */
[----:B------:R-:W-:-:S13]  /*1da0*/  ISETP.GE.U32.AND P0, PT, R3, 0xfe, PT ;  /* 0x000000fe0300780c */ /* 0x000fda0003f06070 */
[----:B------:R-:W-:Y:S05]  /*1db0*/  @!P0 BRA `(.L_x_47) ;  /* 0x0000000000808947 */ /* 0x000fea0003800000 */
[----:B------:R-:W-:-:S13]  /*1dc0*/  ISETP.GT.AND P0, PT, R11, 0xfe, PT ;  /* 0x000000fe0b00780c */ /* 0x000fda0003f04270 */
[----:B------:R-:W-:Y:S05]  /*1dd0*/  @P0 BRA `(.L_x_48) ;  /* 0x00000000006c0947 */ /* 0x000fea0003800000 */
[----:B------:R-:W-:-:S13]  /*1de0*/  ISETP.GE.AND P0, PT, R11, 0x1, PT ;  /* 0x000000010b00780c */ /* 0x000fda0003f06270 */
[----:B------:R-:W-:Y:S05]  /*1df0*/  @P0 BRA `(.L_x_49) ;  /* 0x0000000000740947 */ /* 0x000fea0003800000 */
[----:B------:R-:W-:Y:S02]  /*1e00*/  ISETP.GE.AND P0, PT, R11, -0x18, PT ;  /* 0xffffffe80b00780c */ /* 0x000fe40003f06270 */
[----:B------:R-:W-:-:S11]  /*1e10*/  LOP3.LUT R12, R12, 0x80000000, RZ, 0xc0, !PT ;  /* 0x800000000c0c7812 */ /* 0x000fd600078ec0ff */
[----:B------:R-:W-:Y:S05]  /*1e20*/  @!P0 BRA `(.L_x_49) ;  /* 0x0000000000688947 */ /* 0x000fea0003800000 */
[-CC-:B------:R-:W-:Y:S01]  /*1e30*/  FFMA.RZ R3, R15, R13.reuse, R20.reuse ;  /* 0x0000000d0f037223 */ /* 0x180fe2000000c014 */
[----:B------:R-:W-:Y:S01]  /*1e40*/  IADD3 R10, PT, PT, R11, 0x20, RZ ;  /* 0x000000200b0a7810 */ /* 0x000fe20007ffe0ff */
[-CC-:B------:R-:W-:Y:S01]  /*1e50*/  FFMA.RM R8, R15, R13.reuse, R20.reuse ;  /* 0x0000000d0f087223 */ /* 0x180fe20000004014 */
[----:B------:R-:W-:Y:S02]  /*1e60*/  ISETP.NE.AND P2, PT, R11, RZ, PT ;  /* 0x000000ff0b00720c */ /* 0x000fe40003f45270 */
[----:B------:R-:W-:Y:S01]  /*1e70*/  LOP3.LUT R9, R3, 0x7fffff, RZ, 0xc0, !PT ;  /* 0x007fffff03097812 */ /* 0x000fe200078ec0ff */
[----:B------:R-:W-:Y:S01]  /*1e80*/  FFMA.RP R3, R15, R13, R20 ;  /* 0x0000000d0f037223 */ /* 0x000fe20000008014 */
[----:B------:R-:W-:Y:S01]  /*1e90*/  ISETP.NE.AND P1, PT, R11, RZ, PT ;  /* 0x000000ff0b00720c */ /* 0x000fe20003f25270 */
[----:B------:R-:W-:Y:S01]  /*1ea0*/  IMAD.MOV R11, RZ, RZ, -R11 ;  /* 0x000000ffff0b7224 */ /* 0x000fe200078e0a0b */
[----:B------:R-:W-:Y:S02]  /*1eb0*/  LOP3.LUT R9, R9, 0x800000, RZ, 0xfc, !PT ;  /* 0x0080000009097812 */ /* 0x000fe400078efcff */
[----:B------:R-:W-:-:S02]  /*1ec0*/  FSETP.NEU.FTZ.AND P0, PT, R3, R8, PT ;  /* 0x000000080300720b */ /* 0x000fc40003f1d000 */
[----:B------:R-:W-:Y:S02]  /*1ed0*/  SHF.L.U32 R10, R9, R10, RZ ;  /* 0x0000000a090a7219 */ /* 0x000fe400000006ff */
[----:B------:R-:W-:Y:S02]  /*1ee0*/  SEL R8, R11, RZ, P2 ;  /* 0x000000ff0b087207 */ /* 0x000fe40001000000 */
[----:B------:R-:W-:Y:S02]  /*1ef0*/  ISETP.NE.AND P1, PT, R10, RZ, P1 ;  /* 0x000000ff0a00720c */ /* 0x000fe40000f25270 */
[----:B------:R-:W-:Y:S02]  /*1f00*/  SHF.R.U32.HI R8, RZ, R8, R9 ;  /* 0x00000008ff087219 */ /* 0x000fe40000011609 */
[----:B------:R-:W-:Y:S02]  /*1f10*/  PLOP3.LUT P0, PT, P0, P1, PT, 0xf8, 0x8f ;  /* 0x00000000008f781c */ /* 0x000fe40000703f70 */
[----:B------:R-:W-:-:S02]  /*1f20*/  SHF.R.U32.HI R10, RZ, 0x1, R8 ;  /* 0x00000001ff0a7819 */ /* 0x000fc40000011608 */
[----:B------:R-:W-:-:S04]  /*1f30*/  SEL R3, RZ, 0x1, !P0 ;  /* 0x00000001ff037807 */ /* 0x000fc80004000000 */
[----:B------:R-:W-:-:S04]  /*1f40*/  LOP3.LUT R3, R3, 0x1, R10, 0xf8, !PT ;  /* 0x0000000103037812 */ /* 0x000fc800078ef80a */
[----:B------:R-:W-:-:S05]  /*1f50*/  LOP3.LUT R3, R3, R8, RZ, 0xc0, !PT ;  /* 0x0000000803037212 */ /* 0x000fca00078ec0ff */
[----:B------:R-:W-:-:S05]  /*1f60*/  IMAD.IADD R3, R10, 0x1, R3 ;  /* 0x000000010a037824 */ /* 0x000fca00078e0203 */
[----:B------:R-:W-:Y:S01]  /*1f70*/  LOP3.LUT R12, R3, R12, RZ, 0xfc, !PT ;  /* 0x0000000c030c7212 */ /* 0x000fe200078efcff */
[----:B------:R-:W-:Y:S06]  /*1f80*/  BRA `(.L_x_49) ;  /* 0x0000000000107947 */ /* 0x000fec0003800000 */
.L_x_48:
[----:B------:R-:W-:-:S04]  /*1f90*/  LOP3.LUT R12, R12, 0x80000000, RZ, 0xc0, !PT ;  /* 0x800000000c0c7812 */ /* 0x000fc800078ec0ff */
[----:B------:R-:W-:Y:S01]  /*1fa0*/  LOP3.LUT R12, R12, 0x7f800000, RZ, 0xfc, !PT ;  /* 0x7f8000000c0c7812 */ /* 0x000fe200078efcff */
[----:B------:R-:W-:Y:S06]  /*1fb0*/  BRA `(.L_x_49) ;  /* 0x0000000000047947 */ /* 0x000fec0003800000 */
.L_x_47:
[----:B------:R-:W-:-:S07]  /*1fc0*/  LEA R12, R8, R12, 0x17 ;  /* 0x0000000c080c7211 */ /* 0x000fce00078eb8ff */
.L_x_49:
[----:B------:R-:W-:Y:S05]  /*1fd0*/  BSYNC.RECONVERGENT B3 ;  /* 0x0000000000037941 */ /* 0x000fea0003800200 */
.L_x_46:
[----:B------:R-:W-:Y:S05]  /*1fe0*/  BRA `(.L_x_50) ;  /* 0x0000000000207947 */ /* 0x000fea0003800000 */
.L_x_45:
[----:B------:R-:W-:-:S04]  /*1ff0*/  LOP3.LUT R3, R3, 0x80000000, R8, 0x48, !PT ;  /* 0x8000000003037812 */ /* 0x000fc800078e4808 */
[----:B------:R-:W-:Y:S01]  /*2000*/  LOP3.LUT R12, R3, 0x7f800000, RZ, 0xfc, !PT ;  /* 0x7f800000030c7812 */ /* 0x000fe200078efcff */
[----:B------:R-:W-:Y:S06]  /*2010*/  BRA `(.L_x_50) ;  /* 0x0000000000147947 */ /* 0x000fec0003800000 */
.L_x_44:
[----:B------:R-:W-:Y:S01]  /*2020*/  LOP3.LUT R12, R3, 0x80000000, R8, 0x48, !PT ;  /* 0x80000000030c7812 */ /* 0x000fe200078e4808 */
[----:B------:R-:W-:Y:S06]  /*2030*/  BRA `(.L_x_50) ;  /* 0x00000000000c7947 */ /* 0x000fec0003800000 */
.L_x_43:
[----:B------:R-:W0:Y:S01]  /*2040*/  MUFU.RSQ R12, -QNAN ;  /* 0xffc00000000c7908 */ /* 0x000e220000001400 */
[----:B------:R-:W-:Y:S05]  /*2050*/  BRA `(.L_x_50) ;  /* 0x0000000000047947 */ /* 0x000fea0003800000 */
.L_x_42:
[----:B------:R-:W-:-:S07]  /*2060*/  FADD.FTZ R12, R18, R3 ;  /* 0x00000003120c7221 */ /* 0x000fce0000010000 */
.L_x_50:
[----:B------:R-:W-:Y:S05]  /*2070*/  BSYNC.RECONVERGENT B2 ;  /* 0x0000000000027941 */ /* 0x000fea0003800200 */
.L_x_40:
[----:B------:R-:W-:Y:S02]  /*2080*/  HFMA2 R9, -RZ, RZ, 0, 0 ;  /* 0x00000000ff097431 */ /* 0x000fe400000001ff */
[----:B------:R-:W-:Y:S02]  /*2090*/  IMAD.MOV.U32 R8, RZ, RZ, R6 ;  /* 0x000000ffff087224 */ /* 0x000fe400078e0006 */
[----:B0-----:R-:W-:Y:S02]  /*20a0*/  IMAD.MOV.U32 R3, RZ, RZ, R12 ;  /* 0x000000ffff037224 */ /* 0x001fe400078e000c */
[----:B------:R-:W-:Y:S05]  /*20b0*/  RET.REL.NODEC R8 `(_Z12calcDistance10PointFieldP13DistanceField) ;  /* 0xffffffdc08d07950 */ /* 0x000fea0003c3ffff */
        .type           $_Z12calcDistance10PointFieldP13DistanceField$__internal_accurate_pow,@function
        .size           $_Z12calcDistance10PointFieldP13DistanceField$__internal_accurate_pow,(.L_x_55 - $_Z12calcDistance10PointFieldP13DistanceField$__internal_accurate_pow)
$_Z12calcDistance10PointFieldP13DistanceField$__internal_accurate_pow:
[----:B------:R-:W-:Y:S01]  /*20c0*/  ISETP.GT.U32.AND P3, PT, R51, 0xfffff, PT ;  /* 0x000fffff3300780c */ /* 0x000fe20003f64070 */
[----:B------:R-:W-:Y:S01]  /*20d0*/  IMAD.MOV.U32 R24, RZ, RZ, R26 ;  /* 0x000000ffff187224 */ /* 0x000fe200078e001a */
[----:B------:R-:W-:Y:S01]  /*20e0*/  MOV R28, 0x41ad3b5a ;  /* 0x41ad3b5a001c7802 */ /* 0x000fe20000000f00 */
[----:B------:R-:W-:Y:S01]  /*20f0*/  IMAD.MOV.U32 R25, RZ, RZ, R51 ;  /* 0x000000ffff197224 */ /* 0x000fe200078e0033 */
[----:B------:R-:W-:Y:S01]  /*2100*/  UMOV UR4, 0x7d2cafe2 ;  /* 0x7d2cafe200047882 */ /* 0x000fe20000000000 */
[----:B------:R-:W-:Y:S01]  /*2110*/  IMAD.MOV.U32 R29, RZ, RZ, 0x3ed0f5d2 ;  /* 0x3ed0f5d2ff1d7424 */ /* 0x000fe200078e00ff */
[----:B------:R-:W-:Y:S01]  /*2120*/  UMOV UR5, 0x3eb0f5ff ;  /* 0x3eb0f5ff00057882 */ /* 0x000fe20000000000 */
[----:B------:R-:W-:Y:S01]  /*2130*/  UMOV UR6, 0x3b39803f ;  /* 0x3b39803f00067882 */ /* 0x000fe20000000000 */
[----:B------:R-:W-:-:S05]  /*2140*/  UMOV UR7, 0x3c7abc9e ;  /* 0x3c7abc9e00077882 */ /* 0x000fca0000000000 */
[----:B------:R-:W-:Y:S01]  /*2150*/  @!P3 DMUL R34, R24, 1.80143985094819840000e+16 ;  /* 0x435000001822b828 */ /* 0x000fe20000000000 */
[----:B------:R-:W-:Y:S02]  /*2160*/  MOV R24, R51 ;  /* 0x0000003300187202 */ /* 0x000fe40000000f00 */
[----:B------:R-:W-:-:S07]  /*2170*/  SHF.R.U32.HI R51, RZ, 0x14, R51 ;  /* 0x00000014ff337819 */ /* 0x000fce0000011633 */
[----:B------:R-:W-:Y:S01]  /*2180*/  @!P3 IMAD.MOV.U32 R24, RZ, RZ, R35 ;  /* 0x000000ffff18b224 */ /* 0x000fe200078e0023 */
[----:B------:R-:W-:Y:S01]  /*2190*/  @!P3 LEA.HI R51, R35, 0xffffffca, RZ, 0xc ;  /* 0xffffffca2333b811 */ /* 0x000fe200078f60ff */
[----:B------:R-:W-:-:S03]  /*21a0*/  @!P3 IMAD.MOV.U32 R26, RZ, RZ, R34 ;  /* 0x000000ffff1ab224 */ /* 0x000fc600078e0022 */
[----:B------:R-:W-:-:S04]  /*21b0*/  LOP3.LUT R24, R24, 0x800fffff, RZ, 0xc0, !PT ;  /* 0x800fffff18187812 */ /* 0x000fc800078ec0ff */
[----:B------:R-:W-:Y:S01]  /*21c0*/  LOP3.LUT R27, R24, 0x3ff00000, RZ, 0xfc, !PT ;  /* 0x3ff00000181b7812 */ /* 0x000fe200078efcff */
[----:B------:R-:W-:-:S03]  /*21d0*/  IMAD.MOV.U32 R24, RZ, RZ, RZ ;  /* 0x000000ffff187224 */ /* 0x000fc600078e00ff */
[----:B------:R-:W-:-:S13]  /*21e0*/  ISETP.GE.U32.AND P4, PT, R27, 0x3ff6a09f, PT ;  /* 0x3ff6a09f1b00780c */ /* 0x000fda0003f86070 */
[----:B------:R-:W-:-:S05]  /*21f0*/  @P4 IADD3 R25, PT, PT, R27, -0x100000, RZ ;  /* 0xfff000001b194810 */ /* 0x000fca0007ffe0ff */
[----:B------:R-:W-:-:S06]  /*2200*/  @P4 IMAD.MOV.U32 R27, RZ, RZ, R25 ;  /* 0x000000ffff1b4224 */ /* 0x000fcc00078e0019 */
[C---:B------:R-:W-:Y:S02]  /*2210*/  DADD R32, R26.reuse, 1 ;  /* 0x3ff000001a207429 */ /* 0x040fe40000000000 */
[----:B------:R-:W-:-:S04]  /*2220*/  DADD R26, R26, -1 ;  /* 0xbff000001a1a7429 */ /* 0x000fc80000000000 */
[----:B------:R-:W0:Y:S02]  /*2230*/  MUFU.RCP64H R25, R33 ;  /* 0x0000002100197308 */ /* 0x000e240000001800 */
[----:B0-----:R-:W-:-:S08]  /*2240*/  DFMA R30, -R32, R24, 1 ;  /* 0x3ff00000201e742b */ /* 0x001fd00000000118 */
[----:B------:R-:W-:-:S08]  /*2250*/  DFMA R30, R30, R30, R30 ;  /* 0x0000001e1e1e722b */ /* 0x000fd0000000001e */
[----:B------:R-:W-:-:S08]  /*2260*/  DFMA R30, R24, R30, R24 ;  /* 0x0000001e181e722b */ /* 0x000fd00000000018 */
[----:B------:R-:W-:-:S08]  /*2270*/  DMUL R24, R26, R30 ;  /* 0x0000001e1a187228 */ /* 0x000fd00000000000 */
[----:B------:R-:W-:-:S08]  /*2280*/  DFMA R24, R26, R30, R24 ;  /* 0x0000001e1a18722b */ /* 0x000fd00000000018 */
[----:B------:R-:W-:-:S08]  /*2290*/  DMUL R40, R24, R24 ;  /* 0x0000001818287228 */ /* 0x000fd00000000000 */
[----:B------:R-:W-:Y:S01]  /*22a0*/  DFMA R28, R40, UR4, R28 ;  /* 0x00000004281c7c2b */ /* 0x000fe2000800001c */
[----:B------:R-:W-:Y:S01]  /*22b0*/  UMOV UR4, 0x75488a3f ;  /* 0x75488a3f00047882 */ /* 0x000fe20000000000 */
[----:B------:R-:W-:-:S06]  /*22c0*/  UMOV UR5, 0x3ef3b20a ;  /* 0x3ef3b20a00057882 */ /* 0x000fcc0000000000 */
[----:B------:R-:W-:Y:S01]  /*22d0*/  DFMA R32, R40, R28, UR4 ;  /* 0x0000000428207e2b */ /* 0x000fe2000800001c */
[----:B------:R-:W-:Y:S01]  /*22e0*/  UMOV UR4, 0xe4faecd5 ;  /* 0xe4faecd500047882 */ /* 0x000fe20000000000 */
[----:B------:R-:W-:Y:S01]  /*22f0*/  UMOV UR5, 0x3f1745cd ;  /* 0x3f1745cd00057882 */ /* 0x000fe20000000000 */
[----:B------:R-:W-:-:S05]  /*2300*/  DADD R28, R26, -R24 ;  /* 0x000000001a1c7229 */ /* 0x000fca0000000818 */
[----:B------:R-:W-:Y:S01]  /*2310*/  DFMA R32, R40, R32, UR4 ;  /* 0x0000000428207e2b */ /* 0x000fe20008000020 */
[----:B------:R-:W-:Y:S01]  /*2320*/  UMOV UR4, 0x258a578b ;  /* 0x258a578b00047882 */ /* 0x000fe20000000000 */
[----:B------:R-:W-:Y:S01]  /*2330*/  UMOV UR5, 0x3f3c71c7 ;  /* 0x3f3c71c700057882 */ /* 0x000fe20000000000 */
[----:B------:R-:W-:-:S05]  /*2340*/  DADD R28, R28, R28 ;  /* 0x000000001c1c7229 */ /* 0x000fca000000001c */
[----:B------:R-:W-:Y:S01]  /*2350*/  DFMA R32, R40, R32, UR4 ;  /* 0x0000000428207e2b */ /* 0x000fe20008000020 */
[----:B------:R-:W-:Y:S01]  /*2360*/  UMOV UR4, 0x9242b910 ;  /* 0x9242b91000047882 */ /* 0x000fe20000000000 */
[----:B------:R-:W-:Y:S01]  /*2370*/  UMOV UR5, 0x3f624924 ;  /* 0x3f62492400057882 */ /* 0x000fe20000000000 */
[----:B------:R-:W-:-:S05]  /*2380*/  DFMA R28, R26, -R24, R28 ;  /* 0x800000181a1c722b */ /* 0x000fca000000001c */
[----:B------:R-:W-:Y:S01]  /*2390*/  DFMA R32, R40, R32, UR4 ;  /* 0x0000000428207e2b */ /* 0x000fe20008000020 */
[----:B------:R-:W-:Y:S01]  /*23a0*/  UMOV UR4, 0x99999dfb ;  /* 0x99999dfb00047882 */ /* 0x000fe20000000000 */
[----:B------:R-:W-:Y:S01]  /*23b0*/  UMOV UR5, 0x3f899999 ;  /* 0x3f89999900057882 */ /* 0x000fe20000000000 */
[----:B------:R-:W-:Y:S02]  /*23c0*/  DMUL R28, R30, R28 ;  /* 0x0000001c1e1c7228 */ /* 0x000fe40000000000 */
[----:B------:R-:W-:-:S03]  /*23d0*/  DMUL R30, R24, R24 ;  /* 0x00000018181e7228 */ /* 0x000fc60000000000 */
[----:B------:R-:W-:Y:S01]  /*23e0*/  DFMA R32, R40, R32, UR4 ;  /* 0x0000000428207e2b */ /* 0x000fe20008000020 */
[----:B------:R-:W-:Y:S01]  /*23f0*/  UMOV UR4, 0x55555555 ;  /* 0x5555555500047882 */ /* 0x000fe20000000000 */
[----:B------:R-:W-:-:S03]  /*2400*/  UMOV UR5, 0x3fb55555 ;  /* 0x3fb5555500057882 */ /* 0x000fc60000000000 */
[----:B------:R-:W-:-:S03]  /*2410*/  DMUL R34, R24, R30 ;  /* 0x0000001e18227228 */ /* 0x000fc60000000000 */
[----:B------:R-:W-:-:S08]  /*2420*/  DFMA R26, R40, R32, UR4 ;  /* 0x00000004281a7e2b */ /* 0x000fd00008000020 */
[----:B------:R-:W-:Y:S01]  /*2430*/  DADD R38, -R26, UR4 ;  /* 0x000000041a267e29 */ /* 0x000fe20008000100 */
[----:B------:R-:W-:Y:S01]  /*2440*/  UMOV UR4, 0xb9e7b0 ;  /* 0x00b9e7b000047882 */ /* 0x000fe20000000000 */
[----:B------:R-:W-:-:S06]  /*2450*/  UMOV UR5, 0x3c46a4cb ;  /* 0x3c46a4cb00057882 */ /* 0x000fcc0000000000 */
[----:B------:R-:W-:Y:S02]  /*2460*/  DFMA R38, R40, R32, R38 ;  /* 0x000000202826722b */ /* 0x000fe40000000026 */
[----:B------:R-:W-:Y:S01]  /*2470*/  DFMA R40, R24, R24, -R30 ;  /* 0x000000181828722b */ /* 0x000fe2000000081e */
[----:B------:R-:W-:Y:S01]  /*2480*/  VIADD R33, R29, 0x100000 ;  /* 0x001000001d217836 */ /* 0x000fe20000000000 */
[----:B------:R-:W-:-:S04]  /*2490*/  MOV R32, R28 ;  /* 0x0000001c00207202 */ /* 0x000fc80000000f00 */
[----:B------:R-:W-:Y:S01]  /*24a0*/  DADD R38, R38, -UR4 ;  /* 0x8000000426267e29 */ /* 0x000fe20008000000 */
[----:B------:R-:W-:Y:S01]  /*24b0*/  UMOV UR4, 0x80000000 ;  /* 0x8000000000047882 */ /* 0x000fe20000000000 */
[C---:B------:R-:W-:Y:S01]  /*24c0*/  DFMA R32, R24.reuse, R32, R40 ;  /* 0x000000201820722b */ /* 0x040fe20000000028 */
[----:B------:R-:W-:Y:S01]  /*24d0*/  UMOV UR5, 0x43300000 ;  /* 0x4330000000057882 */ /* 0x000fe20000000000 */
[----:B------:R-:W-:-:S08]  /*24e0*/  DFMA R40, R24, R30, -R34 ;  /* 0x0000001e1828722b */ /* 0x000fd00000000822 */
[----:B------:R-:W-:Y:S02]  /*24f0*/  DFMA R40, R28, R30, R40 ;  /* 0x0000001e1c28722b */ /* 0x000fe40000000028 */
[----:B------:R-:W-:-:S06]  /*2500*/  DADD R30, R26, R38 ;  /* 0x000000001a1e7229 */ /* 0x000fcc0000000026 */
[----:B------:R-:W-:Y:S02]  /*2510*/  DFMA R32, R24, R32, R40 ;  /* 0x000000201820722b */ /* 0x000fe40000000028 */
[----:B------:R-:W-:-:S08]  /*2520*/  DADD R26, R26, -R30 ;  /* 0x000000001a1a7229 */ /* 0x000fd0000000081e */
[----:B------:R-:W-:Y:S02]  /*2530*/  DADD R40, R38, R26 ;  /* 0x0000000026287229 */ /* 0x000fe4000000001a */
[----:B------:R-:W-:-:S08]  /*2540*/  DMUL R38, R30, R34 ;  /* 0x000000221e267228 */ /* 0x000fd00000000000 */
[----:B------:R-:W-:-:S08]  /*2550*/  DFMA R26, R30, R34, -R38 ;  /* 0x000000221e1a722b */ /* 0x000fd00000000826 */
[----:B------:R-:W-:-:S08]  /*2560*/  DFMA R26, R30, R32, R26 ;  /* 0x000000201e1a722b */ /* 0x000fd0000000001a */
[----:B------:R-:W-:-:S08]  /*2570*/  DFMA R40, R40, R34, R26 ;  /* 0x000000222828722b */ /* 0x000fd0000000001a */
[----:B------:R-:W-:-:S08]  /*2580*/  DADD R30, R38, R40 ;  /* 0x00000000261e7229 */ /* 0x000fd00000000028 */
[--C-:B------:R-:W-:Y:S02]  /*2590*/  DADD R26, R24, R30.reuse ;  /* 0x00000000181a7229 */ /* 0x100fe4000000001e */
[----:B------:R-:W-:-:S06]  /*25a0*/  DADD R38, R38, -R30 ;  /* 0x0000000026267229 */ /* 0x000fcc000000081e */
[----:B------:R-:W-:Y:S02]  /*25b0*/  DADD R24, R24, -R26 ;  /* 0x0000000018187229 */ /* 0x000fe4000000081a */
[----:B------:R-:W-:-:S06]  /*25c0*/  DADD R38, R40, R38 ;  /* 0x0000000028267229 */ /* 0x000fcc0000000026 */
[----:B------:R-:W-:Y:S01]  /*25d0*/  DADD R24, R30, R24 ;  /* 0x000000001e187229 */ /* 0x000fe20000000018 */
[C---:B------:R-:W-:Y:S02]  /*25e0*/  VIADD R30, R51.reuse, 0xfffffc01 ;  /* 0xfffffc01331e7836 */ /* 0x040fe40000000000 */
[----:B------:R-:W-:-:S05]  /*25f0*/  @P4 VIADD R30, R51, 0xfffffc02 ;  /* 0xfffffc02331e4836 */ /* 0x000fca0000000000 */
[----:B------:R-:W-:-:S08]  /*2600*/  DADD R24, R38, R24 ;  /* 0x0000000026187229 */ /* 0x000fd00000000018 */
[----:B------:R-:W-:Y:S01]  /*2610*/  DADD R32, R28, R24 ;  /* 0x000000001c207229 */ /* 0x000fe20000000018 */
[----:B------:R-:W-:Y:S01]  /*2620*/  HFMA2 R29, -RZ, RZ, 3.59375, 0 ;  /* 0x43300000ff1d7431 */ /* 0x000fe200000001ff */
[----:B------:R-:W-:-:S06]  /*2630*/  LOP3.LUT R28, R30, 0x80000000, RZ, 0x3c, !PT ;  /* 0x800000001e1c7812 */ /* 0x000fcc00078e3cff */
[----:B------:R-:W-:Y:S02]  /*2640*/  DADD R30, R26, R32 ;  /* 0x000000001a1e7229 */ /* 0x000fe40000000020 */
[----:B------:R-:W-:Y:S01]  /*2650*/  DADD R28, R28, -UR4 ;  /* 0x800000041c1c7e29 */ /* 0x000fe20008000000 */
[----:B------:R-:W-:Y:S01]  /*2660*/  UMOV UR4, 0xfefa39ef ;  /* 0xfefa39ef00047882 */ /* 0x000fe20000000000 */
[----:B------:R-:W-:-:S04]  /*2670*/  UMOV UR5, 0x3fe62e42 ;  /* 0x3fe62e4200057882 */ /* 0x000fc80000000000 */
[--C-:B------:R-:W-:Y:S02]  /*2680*/  DADD R34, R26, -R30.reuse ;  /* 0x000000001a227229 */ /* 0x100fe4000000081e */
[----:B------:R-:W-:-:S06]  /*2690*/  DFMA R24, R28, UR4, R30 ;  /* 0x000000041c187c2b */ /* 0x000fcc000800001e */
[----:B------:R-:W-:Y:S02]  /*26a0*/  DADD R34, R32, R34 ;  /* 0x0000000020227229 */ /* 0x000fe40000000022 */
[----:B------:R-:W-:-:S08]  /*26b0*/  DFMA R26, R28, -UR4, R24 ;  /* 0x800000041c1a7c2b */ /* 0x000fd00008000018 */
[----:B------:R-:W-:-:S08]  /*26c0*/  DADD R26, -R30, R26 ;  /* 0x000000001e1a7229 */ /* 0x000fd0000000011a */
[----:B------:R-:W-:-:S08]  /*26d0*/  DADD R26, R34, -R26 ;  /* 0x00000000221a7229 */ /* 0x000fd0000000081a */
[----:B------:R-:W-:-:S08]  /*26e0*/  DFMA R28, R28, UR6, R26 ;  /* 0x000000061c1c7c2b */ /* 0x000fd0000800001a */
[----:B------:R-:W-:-:S08]  /*26f0*/  DADD R26, R24, R28 ;  /* 0x00000000181a7229 */ /* 0x000fd0000000001c */
[----:B------:R-:W-:Y:S02]  /*2700*/  DADD R24, R24, -R26 ;  /* 0x0000000018187229 */ /* 0x000fe4000000081a */
[----:B------:R-:W-:-:S06]  /*2710*/  DMUL R34, R26, 2 ;  /* 0x400000001a227828 */ /* 0x000fcc0000000000 */
[----:B------:R-:W-:Y:S02]  /*2720*/  DADD R24, R28, R24 ;  /* 0x000000001c187229 */ /* 0x000fe40000000018 */
[----:B------:R-:W-:-:S08]  /*2730*/  DFMA R32, R26, 2, -R34 ;  /* 0x400000001a20782b */ /* 0x000fd00000000822 */
[----:B------:R-:W-:Y:S01]  /*2740*/  DFMA R32, R24, 2, R32 ;  /* 0x400000001820782b */ /* 0x000fe20000000020 */
[----:B------:R-:W-:Y:S02]  /*2750*/  IMAD.MOV.U32 R24, RZ, RZ, 0x652b82fe ;  /* 0x652b82feff187424 */ /* 0x000fe400078e00ff */
[----:B------:R-:W-:-:S05]  /*2760*/  IMAD.MOV.U32 R25, RZ, RZ, 0x3ff71547 ;  /* 0x3ff71547ff197424 */ /* 0x000fca00078e00ff */
[----:B------:R-:W-:-:S08]  /*2770*/  DADD R26, R34, R32 ;  /* 0x00000000221a7229 */ /* 0x000fd00000000020 */
[----:B------:R-:W-:Y:S02]  /*2780*/  DFMA R24, R26, R24, 6.75539944105574400000e+15 ;  /* 0x433800001a18742b */ /* 0x000fe40000000018 */
[----:B------:R-:W-:Y:S01]  /*2790*/  FSETP.GEU.AND P3, PT, |R27|, 4.1917929649353027344, PT ;  /* 0x4086232b1b00780b */ /* 0x000fe20003f6e200 */
[----:B------:R-:W-:-:S05]  /*27a0*/  DADD R34, R34, -R26 ;  /* 0x0000000022227229 */ /* 0x000fca000000081a */
[----:B------:R-:W-:-:S03]  /*27b0*/  DADD R28, R24, -6.75539944105574400000e+15 ;  /* 0xc3380000181c7429 */ /* 0x000fc60000000000 */
[----:B------:R-:W-:-:S05]  /*27c0*/  DADD R32, R32, R34 ;  /* 0x0000000020207229 */ /* 0x000fca0000000022 */
[----:B------:R-:W-:Y:S01]  /*27d0*/  DFMA R30, R28, -UR4, R26 ;  /* 0x800000041c1e7c2b */ /* 0x000fe2000800001a */
[----:B------:R-:W-:Y:S01]  /*27e0*/  UMOV UR4, 0x3b39803f ;  /* 0x3b39803f00047882 */ /* 0x000fe20000000000 */
[----:B------:R-:W-:-:S06]  /*27f0*/  UMOV UR5, 0x3c7abc9e ;  /* 0x3c7abc9e00057882 */ /* 0x000fcc0000000000 */
[----:B------:R-:W-:Y:S01]  /*2800*/  DFMA R30, R28, -UR4, R30 ;  /* 0x800000041c1e7c2b */ /* 0x000fe2000800001e */
[----:B------:R-:W-:Y:S01]  /*2810*/  UMOV UR4, 0x69ce2bdf ;  /* 0x69ce2bdf00047882 */ /* 0x000fe20000000000 */
[----:B------:R-:W-:Y:S01]  /*2820*/  MOV R28, 0xfca213ea ;  /* 0xfca213ea001c7802 */ /* 0x000fe20000000f00 */
[----:B------:R-:W-:Y:S01]  /*2830*/  IMAD.MOV.U32 R29, RZ, RZ, 0x3e928af3 ;  /* 0x3e928af3ff1d7424 */ /* 0x000fe200078e00ff */
[----:B------:R-:W-:-:S05]  /*2840*/  UMOV UR5, 0x3e5ade15 ;  /* 0x3e5ade1500057882 */ /* 0x000fca0000000000 */
[----:B------:R-:W-:Y:S01]  /*2850*/  DFMA R28, R30, UR4, R28 ;  /* 0x000000041e1c7c2b */ /* 0x000fe2000800001c */
[----:B------:R-:W-:Y:S01]  /*2860*/  UMOV UR4, 0x62401315 ;  /* 0x6240131500047882 */ /* 0x000fe20000000000 */
[----:B------:R-:W-:-:S06]  /*2870*/  UMOV UR5, 0x3ec71dee ;  /* 0x3ec71dee00057882 */ /* 0x000fcc0000000000 */
[----:B------:R-:W-:Y:S01]  /*2880*/  DFMA R28, R30, R28, UR4 ;  /* 0x000000041e1c7e2b */ /* 0x000fe2000800001c */
        /* <DEDUP_REMOVED lines=20> */
[----:B------:R-:W-:-:S08]  /*29d0*/  DFMA R28, R30, R28, UR4 ;  /* 0x000000041e1c7e2b */ /* 0x000fd0000800001c */
[----:B------:R-:W-:-:S08]  /*29e0*/  DFMA R28, R30, R28, 1 ;  /* 0x3ff000001e1c742b */ /* 0x000fd0000000001c */
[----:B------:R-:W-:-:S10]  /*29f0*/  DFMA R28, R30, R28, 1 ;  /* 0x3ff000001e1c742b */ /* 0x000fd4000000001c */
[----:B------:R-:W-:Y:S01]  /*2a00*/  IMAD R31, R24, 0x100000, R29 ;  /* 0x00100000181f7824 */ /* 0x000fe200078e021d */
[----:B------:R-:W-:Y:S01]  /*2a10*/  MOV R30, R28 ;  /* 0x0000001c001e7202 */ /* 0x000fe20000000f00 */
[----:B------:R-:W-:Y:S06]  /*2a20*/  @!P3 BRA `(.L_x_51) ;  /* 0x000000000030b947 */ /* 0x000fec0003800000 */
[----:B------:R-:W-:Y:S01]  /*2a30*/  FSETP.GEU.AND P4, PT, |R27|, 4.2275390625, PT ;  /* 0x408748001b00780b */ /* 0x000fe20003f8e200 */
[C---:B------:R-:W-:Y:S02]  /*2a40*/  DADD R30, R26.reuse, +INF ;  /* 0x7ff000001a1e7429 */ /* 0x040fe40000000000 */
[----:B------:R-:W-:-:S08]  /*2a50*/  DSETP.GEU.AND P3, PT, R26, RZ, PT ;  /* 0x000000ff1a00722a */ /* 0x000fd00003f6e000 */
[----:B------:R-:W-:Y:S02]  /*2a60*/  FSEL R30, R30, RZ, P3 ;  /* 0x000000ff1e1e7208 */ /* 0x000fe40001800000 */
[----:B------:R-:W-:Y:S02]  /*2a70*/  @!P4 LEA.HI R25, R24, R24, RZ, 0x1 ;  /* 0x000000181819c211 */ /* 0x000fe400078f08ff */
[----:B------:R-:W-:Y:S02]  /*2a80*/  FSEL R31, R31, RZ, P3 ;  /* 0x000000ff1f1f7208 */ /* 0x000fe40001800000 */
[----:B------:R-:W-:-:S05]  /*2a90*/  @!P4 SHF.R.S32.HI R25, RZ, 0x1, R25 ;  /* 0x00000001ff19c819 */ /* 0x000fca0000011419 */
[----:B------:R-:W-:Y:S02]  /*2aa0*/  @!P4 IMAD.IADD R24, R24, 0x1, -R25 ;  /* 0x000000011818c824 */ /* 0x000fe400078e0a19 */
[----:B------:R-:W-:-:S03]  /*2ab0*/  @!P4 IMAD R29, R25, 0x100000, R29 ;  /* 0x00100000191dc824 */ /* 0x000fc600078e021d */
[----:B------:R-:W-:Y:S02]  /*2ac0*/  @!P4 LEA R25, R24, 0x3ff00000, 0x14 ;  /* 0x3ff000001819c811 */ /* 0x000fe400078ea0ff */
[----:B------:R-:W-:-:S06]  /*2ad0*/  @!P4 MOV R24, RZ ;  /* 0x000000ff0018c202 */ /* 0x000fcc0000000f00 */
[----:B------:R-:W-:-:S11]  /*2ae0*/  @!P4 DMUL R30, R28, R24 ;  /* 0x000000181c1ec228 */ /* 0x000fd60000000000 */
.L_x_51:
[----:B------:R-:W-:Y:S01]  /*2af0*/  DFMA R32, R32, R30, R30 ;  /* 0x0000001e2020722b */ /* 0x000fe2000000001e */
[----:B------:R-:W-:Y:S01]  /*2b00*/  IMAD.MOV.U32 R51, RZ, RZ, 0x0 ;  /* 0x00000000ff337424 */ /* 0x000fe200078e00ff */
[----:B------:R-:W-:-:S08]  /*2b10*/  DSETP.NEU.AND P3, PT, |R30|, +INF , PT ;  /* 0x7ff000001e00742a */ /* 0x000fd00003f6d200 */
[----:B------:R-:W-:Y:S02]  /*2b20*/  FSEL R26, R30, R32, !P3 ;  /* 0x000000201e1a7208 */ /* 0x000fe40005800000 */
[----:B------:R-:W-:Y:S01]  /*2b30*/  FSEL R30, R31, R33, !P3 ;  /* 0x000000211f1e7208 */ /* 0x000fe20005800000 */
[----:B------:R-:W-:Y:S06]  /*2b40*/  RET.REL.NODEC R50 `(_Z12calcDistance10PointFieldP13DistanceField) ;  /* 0xffffffd4322c7950 */ /* 0x000fec0003c3ffff */
.L_x_52:
        /* <DEDUP_REMOVED lines=11> */
.L_x_55:


//--------------------- .nv.shared.reserved.0     --------------------------
	.section	.nv.shared.reserved.0,"aw",@nobits
	.weak		__nv_reservedSMEM_offset_0_alias
	.size		__nv_reservedSMEM_offset_0_alias, 0, 64
	.other		__nv_reservedSMEM_offset_0_alias,@"STO_CUDA_RESERVED_SHARED STV_DEFAULT"
__nv_reservedSMEM_offset_0_alias:
	.zero		0
	.zero		64


//--------------------- .nv.constant0._Z9calcNoise13DistanceFieldP10NoiseField --------------------------
	.section	.nv.constant0._Z9calcNoise13DistanceFieldP10NoiseField,"a",@progbits
	.sectionflags	@""
	.align	4
.nv.constant0._Z9calcNoise13DistanceFieldP10NoiseField:
	.zero		920


//--------------------- .nv.constant0._Z12calcDistance10PointFieldP13DistanceField --------------------------
	.section	.nv.constant0._Z12calcDistance10PointFieldP13DistanceField,"a",@progbits
	.sectionflags	@""
	.align	4
.nv.constant0._Z12calcDistance10PointFieldP13DistanceField:
	.zero		920


//--------------------- SYMBOLS --------------------------

	.type		.nv.reservedSmem.offset0,@object
	.size		.nv.reservedSmem.offset0,0x4
	.type		malloc,@function
	.type		free,@function
